//
// Generated by NVIDIA NVVM Compiler
//
// Compiler Build ID: CL-36424714
// Cuda compilation tools, release 13.0, V13.0.88
// Based on NVVM 20.0.0
//

.version 9.0
.target sm_100
.address_size 64

	// .globl	_Z36matrix_operations_with_shared_memoryPiS_S_S_immm
// _ZZ36matrix_operations_with_shared_memoryPiS_S_S_immmE10mat_shared has been demoted
// _ZZ36matrix_operations_with_shared_memoryPiS_S_S_immmE10mul_shared has been demoted
// _ZZ36matrix_operations_with_shared_memoryPiS_S_S_immmE10scl_shared has been demoted
// _ZZ26matrix_operations_with_S3DPiS_S_S_mmiiiE10mat_shared has been demoted
// _ZZ26matrix_operations_with_S3DPiS_S_S_mmiiiE10mul_shared has been demoted
// _ZZ26matrix_operations_with_S3DPiS_S_S_mmiiiE10scl_shared has been demoted

.visible .entry _Z36matrix_operations_with_shared_memoryPiS_S_S_immm(
	.param .u64 .ptr .align 1 _Z36matrix_operations_with_shared_memoryPiS_S_S_immm_param_0,
	.param .u64 .ptr .align 1 _Z36matrix_operations_with_shared_memoryPiS_S_S_immm_param_1,
	.param .u64 .ptr .align 1 _Z36matrix_operations_with_shared_memoryPiS_S_S_immm_param_2,
	.param .u64 .ptr .align 1 _Z36matrix_operations_with_shared_memoryPiS_S_S_immm_param_3,
	.param .u32 _Z36matrix_operations_with_shared_memoryPiS_S_S_immm_param_4,
	.param .u64 _Z36matrix_operations_with_shared_memoryPiS_S_S_immm_param_5,
	.param .u64 _Z36matrix_operations_with_shared_memoryPiS_S_S_immm_param_6,
	.param .u64 _Z36matrix_operations_with_shared_memoryPiS_S_S_immm_param_7
)
{
	.reg .pred 	%p<11>;
	.reg .b32 	%r<204>;
	.reg .b64 	%rd<23>;
	// demoted variable
	.shared .align 4 .b8 _ZZ36matrix_operations_with_shared_memoryPiS_S_S_immmE10mat_shared[36];
	// demoted variable
	.shared .align 4 .b8 _ZZ36matrix_operations_with_shared_memoryPiS_S_S_immmE10mul_shared[36];
	// demoted variable
	.shared .align 4 .b8 _ZZ36matrix_operations_with_shared_memoryPiS_S_S_immmE10scl_shared[36];
	ld.param.u64 	%rd1, [_Z36matrix_operations_with_shared_memoryPiS_S_S_immm_param_0];
	ld.param.u64 	%rd2, [_Z36matrix_operations_with_shared_memoryPiS_S_S_immm_param_1];
	ld.param.u64 	%rd3, [_Z36matrix_operations_with_shared_memoryPiS_S_S_immm_param_2];
	ld.param.u64 	%rd4, [_Z36matrix_operations_with_shared_memoryPiS_S_S_immm_param_3];
	ld.param.u32 	%r48, [_Z36matrix_operations_with_shared_memoryPiS_S_S_immm_param_4];
	ld.param.u64 	%rd5, [_Z36matrix_operations_with_shared_memoryPiS_S_S_immm_param_5];
	ld.param.u64 	%rd6, [_Z36matrix_operations_with_shared_memoryPiS_S_S_immm_param_6];
	ld.param.u64 	%rd7, [_Z36matrix_operations_with_shared_memoryPiS_S_S_immm_param_7];
	mov.u32 	%r49, %tid.x;
	mov.u32 	%r50, %ctaid.x;
	mov.u32 	%r51, %ntid.x;
	mad.lo.s32 	%r1, %r50, %r51, %r49;
	mov.u32 	%r52, %tid.y;
	mov.u32 	%r53, %ctaid.y;
	mov.u32 	%r54, %ntid.y;
	mad.lo.s32 	%r55, %r53, %r54, %r52;
	shr.u64 	%rd8, %rd7, 2;
	cvt.u32.u64 	%r3, %rd8;
	max.s32 	%r56, %r1, %r55;
	setp.ge.s32 	%p1, %r56, %r48;
	mul.lo.s32 	%r57, %r55, 12;
	mov.u32 	%r58, _ZZ36matrix_operations_with_shared_memoryPiS_S_S_immmE10mat_shared;
	add.s32 	%r4, %r58, %r57;
	mov.u32 	%r59, _ZZ36matrix_operations_with_shared_memoryPiS_S_S_immmE10scl_shared;
	add.s32 	%r60, %r59, %r57;
	shl.b32 	%r61, %r1, 2;
	add.s32 	%r5, %r60, %r61;
	@%p1 bra 	$L__BB0_2;
	cvta.to.global.u64 	%rd9, %rd1;
	cvta.to.global.u64 	%rd10, %rd2;
	cvta.to.global.u64 	%rd11, %rd3;
	shr.u64 	%rd12, %rd6, 2;
	cvt.u32.u64 	%r62, %rd12;
	shr.u64 	%rd13, %rd5, 2;
	cvt.u32.u64 	%r63, %rd13;
	mad.lo.s32 	%r64, %r55, %r63, %r1;
	mul.wide.s32 	%rd14, %r64, 4;
	add.s64 	%rd15, %rd9, %rd14;
	ld.global.u32 	%r65, [%rd15];
	add.s32 	%r67, %r4, %r61;
	st.shared.u32 	[%r67], %r65;
	mad.lo.s32 	%r68, %r55, %r62, %r1;
	mul.wide.s32 	%rd16, %r68, 4;
	add.s64 	%rd17, %rd10, %rd16;
	ld.global.u32 	%r69, [%rd17];
	mov.u32 	%r70, _ZZ36matrix_operations_with_shared_memoryPiS_S_S_immmE10mul_shared;
	mad.lo.s32 	%r71, %r55, 12, %r70;
	add.s32 	%r72, %r71, %r61;
	st.shared.u32 	[%r72], %r69;
	mad.lo.s32 	%r73, %r55, %r3, %r1;
	mul.wide.s32 	%rd18, %r73, 4;
	add.s64 	%rd19, %rd11, %rd18;
	ld.global.u32 	%r74, [%rd19];
	st.shared.u32 	[%r5], %r74;
$L__BB0_2:
	bar.sync 	0;
	setp.lt.s32 	%p2, %r48, 1;
	mov.b32 	%r203, 0;
	@%p2 bra 	$L__BB0_15;
	and.b32  	%r6, %r48, 15;
	setp.lt.u32 	%p3, %r48, 16;
	mov.b32 	%r194, 0;
	mov.u32 	%r203, %r194;
	@%p3 bra 	$L__BB0_6;
	and.b32  	%r194, %r48, 2147483632;
	neg.s32 	%r188, %r194;
	mad.lo.s32 	%r80, %r55, 12, %r58;
	add.s32 	%r187, %r80, 32;
	mov.u32 	%r82, _ZZ36matrix_operations_with_shared_memoryPiS_S_S_immmE10mul_shared;
	add.s32 	%r83, %r61, %r82;
	add.s32 	%r186, %r83, 96;
	mov.b32 	%r203, 0;
$L__BB0_5:
	.pragma "nounroll";
	ld.shared.u32 	%r84, [%r187+-32];
	ld.shared.u32 	%r85, [%r186+-96];
	mad.lo.s32 	%r86, %r85, %r84, %r203;
	ld.shared.u32 	%r87, [%r187+-28];
	ld.shared.u32 	%r88, [%r186+-84];
	mad.lo.s32 	%r89, %r88, %r87, %r86;
	ld.shared.u32 	%r90, [%r187+-24];
	ld.shared.u32 	%r91, [%r186+-72];
	mad.lo.s32 	%r92, %r91, %r90, %r89;
	ld.shared.u32 	%r93, [%r187+-20];
	ld.shared.u32 	%r94, [%r186+-60];
	mad.lo.s32 	%r95, %r94, %r93, %r92;
	ld.shared.u32 	%r96, [%r187+-16];
	ld.shared.u32 	%r97, [%r186+-48];
	mad.lo.s32 	%r98, %r97, %r96, %r95;
	ld.shared.u32 	%r99, [%r187+-12];
	ld.shared.u32 	%r100, [%r186+-36];
	mad.lo.s32 	%r101, %r100, %r99, %r98;
	ld.shared.u32 	%r102, [%r187+-8];
	ld.shared.u32 	%r103, [%r186+-24];
	mad.lo.s32 	%r104, %r103, %r102, %r101;
	ld.shared.u32 	%r105, [%r187+-4];
	ld.shared.u32 	%r106, [%r186+-12];
	mad.lo.s32 	%r107, %r106, %r105, %r104;
	ld.shared.u32 	%r108, [%r187];
	ld.shared.u32 	%r109, [%r186];
	mad.lo.s32 	%r110, %r109, %r108, %r107;
	ld.shared.u32 	%r111, [%r187+4];
	ld.shared.u32 	%r112, [%r186+12];
	mad.lo.s32 	%r113, %r112, %r111, %r110;
	ld.shared.u32 	%r114, [%r187+8];
	ld.shared.u32 	%r115, [%r186+24];
	mad.lo.s32 	%r116, %r115, %r114, %r113;
	ld.shared.u32 	%r117, [%r187+12];
	ld.shared.u32 	%r118, [%r186+36];
	mad.lo.s32 	%r119, %r118, %r117, %r116;
	ld.shared.u32 	%r120, [%r187+16];
	ld.shared.u32 	%r121, [%r186+48];
	mad.lo.s32 	%r122, %r121, %r120, %r119;
	ld.shared.u32 	%r123, [%r187+20];
	ld.shared.u32 	%r124, [%r186+60];
	mad.lo.s32 	%r125, %r124, %r123, %r122;
	ld.shared.u32 	%r126, [%r187+24];
	ld.shared.u32 	%r127, [%r186+72];
	mad.lo.s32 	%r128, %r127, %r126, %r125;
	ld.shared.u32 	%r129, [%r187+28];
	ld.shared.u32 	%r130, [%r186+84];
	mad.lo.s32 	%r203, %r130, %r129, %r128;
	add.s32 	%r188, %r188, 16;
	add.s32 	%r187, %r187, 64;
	add.s32 	%r186, %r186, 192;
	setp.ne.s32 	%p4, %r188, 0;
	@%p4 bra 	$L__BB0_5;
$L__BB0_6:
	setp.eq.s32 	%p5, %r6, 0;
	@%p5 bra 	$L__BB0_15;
	mov.u32 	%r133, _ZZ36matrix_operations_with_shared_memoryPiS_S_S_immmE10mul_shared;
	add.s32 	%r22, %r133, %r61;
	and.b32  	%r23, %r48, 7;
	setp.lt.u32 	%p6, %r6, 8;
	@%p6 bra 	$L__BB0_9;
	shl.b32 	%r134, %r194, 2;
	add.s32 	%r135, %r4, %r134;
	ld.shared.u32 	%r136, [%r135];
	mad.lo.s32 	%r137, %r194, 12, %r22;
	ld.shared.u32 	%r138, [%r137];
	mad.lo.s32 	%r139, %r138, %r136, %r203;
	ld.shared.u32 	%r140, [%r135+4];
	ld.shared.u32 	%r141, [%r137+12];
	mad.lo.s32 	%r142, %r141, %r140, %r139;
	ld.shared.u32 	%r143, [%r135+8];
	ld.shared.u32 	%r144, [%r137+24];
	mad.lo.s32 	%r145, %r144, %r143, %r142;
	ld.shared.u32 	%r146, [%r135+12];
	ld.shared.u32 	%r147, [%r137+36];
	mad.lo.s32 	%r148, %r147, %r146, %r145;
	ld.shared.u32 	%r149, [%r135+16];
	ld.shared.u32 	%r150, [%r137+48];
	mad.lo.s32 	%r151, %r150, %r149, %r148;
	ld.shared.u32 	%r152, [%r135+20];
	ld.shared.u32 	%r153, [%r137+60];
	mad.lo.s32 	%r154, %r153, %r152, %r151;
	ld.shared.u32 	%r155, [%r135+24];
	ld.shared.u32 	%r156, [%r137+72];
	mad.lo.s32 	%r157, %r156, %r155, %r154;
	ld.shared.u32 	%r158, [%r135+28];
	ld.shared.u32 	%r159, [%r137+84];
	mad.lo.s32 	%r203, %r159, %r158, %r157;
	add.s32 	%r194, %r194, 8;
$L__BB0_9:
	setp.eq.s32 	%p7, %r23, 0;
	@%p7 bra 	$L__BB0_15;
	and.b32  	%r29, %r48, 3;
	setp.lt.u32 	%p8, %r23, 4;
	@%p8 bra 	$L__BB0_12;
	shl.b32 	%r161, %r194, 2;
	add.s32 	%r162, %r4, %r161;
	ld.shared.u32 	%r163, [%r162];
	mad.lo.s32 	%r164, %r194, 12, %r22;
	ld.shared.u32 	%r165, [%r164];
	mad.lo.s32 	%r166, %r165, %r163, %r203;
	ld.shared.u32 	%r167, [%r162+4];
	ld.shared.u32 	%r168, [%r164+12];
	mad.lo.s32 	%r169, %r168, %r167, %r166;
	ld.shared.u32 	%r170, [%r162+8];
	ld.shared.u32 	%r171, [%r164+24];
	mad.lo.s32 	%r172, %r171, %r170, %r169;
	ld.shared.u32 	%r173, [%r162+12];
	ld.shared.u32 	%r174, [%r164+36];
	mad.lo.s32 	%r203, %r174, %r173, %r172;
	add.s32 	%r194, %r194, 4;
$L__BB0_12:
	setp.eq.s32 	%p9, %r29, 0;
	@%p9 bra 	$L__BB0_15;
	mad.lo.s32 	%r176, %r194, 12, %r61;
	add.s32 	%r201, %r133, %r176;
	shl.b32 	%r178, %r194, 2;
	mad.lo.s32 	%r179, %r55, 12, %r178;
	add.s32 	%r200, %r58, %r179;
	neg.s32 	%r199, %r29;
$L__BB0_14:
	.pragma "nounroll";
	ld.shared.u32 	%r181, [%r200];
	ld.shared.u32 	%r182, [%r201];
	mad.lo.s32 	%r203, %r182, %r181, %r203;
	add.s32 	%r201, %r201, 12;
	add.s32 	%r200, %r200, 4;
	add.s32 	%r199, %r199, 1;
	setp.ne.s32 	%p10, %r199, 0;
	@%p10 bra 	$L__BB0_14;
$L__BB0_15:
	cvta.to.global.u64 	%rd20, %rd4;
	bar.sync 	0;
	ld.shared.u32 	%r183, [%r5];
	add.s32 	%r184, %r183, %r203;
	mad.lo.s32 	%r185, %r55, %r3, %r1;
	mul.wide.s32 	%rd21, %r185, 4;
	add.s64 	%rd22, %rd20, %rd21;
	st.global.u32 	[%rd22], %r184;
	ret;

}
	// .globl	_Z26matrix_operations_with_S3DPiS_S_S_mmiii
.visible .entry _Z26matrix_operations_with_S3DPiS_S_S_mmiii(
	.param .u64 .ptr .align 1 _Z26matrix_operations_with_S3DPiS_S_S_mmiii_param_0,
	.param .u64 .ptr .align 1 _Z26matrix_operations_with_S3DPiS_S_S_mmiii_param_1,
	.param .u64 .ptr .align 1 _Z26matrix_operations_with_S3DPiS_S_S_mmiii_param_2,
	.param .u64 .ptr .align 1 _Z26matrix_operations_with_S3DPiS_S_S_mmiii_param_3,
	.param .u64 _Z26matrix_operations_with_S3DPiS_S_S_mmiii_param_4,
	.param .u64 _Z26matrix_operations_with_S3DPiS_S_S_mmiii_param_5,
	.param .u32 _Z26matrix_operations_with_S3DPiS_S_S_mmiii_param_6,
	.param .u32 _Z26matrix_operations_with_S3DPiS_S_S_mmiii_param_7,
	.param .u32 _Z26matrix_operations_with_S3DPiS_S_S_mmiii_param_8
)
{
	.reg .pred 	%p<15>;
	.reg .b32 	%r<202>;
	.reg .b64 	%rd<31>;
	// demoted variable
	.shared .align 4 .b8 _ZZ26matrix_operations_with_S3DPiS_S_S_mmiiiE10mat_shared[108];
	// demoted variable
	.shared .align 4 .b8 _ZZ26matrix_operations_with_S3DPiS_S_S_mmiiiE10mul_shared[108];
	// demoted variable
	.shared .align 4 .b8 _ZZ26matrix_operations_with_S3DPiS_S_S_mmiiiE10scl_shared[108];
	ld.param.u64 	%rd8, [_Z26matrix_operations_with_S3DPiS_S_S_mmiii_param_0];
	ld.param.u64 	%rd9, [_Z26matrix_operations_with_S3DPiS_S_S_mmiii_param_1];
	ld.param.u64 	%rd10, [_Z26matrix_operations_with_S3DPiS_S_S_mmiii_param_2];
	ld.param.u64 	%rd6, [_Z26matrix_operations_with_S3DPiS_S_S_mmiii_param_3];
	ld.param.u64 	%rd11, [_Z26matrix_operations_with_S3DPiS_S_S_mmiii_param_4];
	ld.param.u64 	%rd7, [_Z26matrix_operations_with_S3DPiS_S_S_mmiii_param_5];
	ld.param.u32 	%r48, [_Z26matrix_operations_with_S3DPiS_S_S_mmiii_param_6];
	ld.param.u32 	%r49, [_Z26matrix_operations_with_S3DPiS_S_S_mmiii_param_7];
	cvta.to.global.u64 	%rd1, %rd10;
	cvta.to.global.u64 	%rd2, %rd9;
	cvta.to.global.u64 	%rd3, %rd8;
	mov.u32 	%r51, %tid.x;
	mov.u32 	%r52, %ctaid.x;
	mov.u32 	%r53, %ntid.x;
	mad.lo.s32 	%r1, %r52, %r53, %r51;
	mov.u32 	%r54, %tid.y;
	mov.u32 	%r55, %ctaid.y;
	mov.u32 	%r56, %ntid.y;
	mad.lo.s32 	%r57, %r55, %r56, %r54;
	setp.ge.s32 	%p1, %r1, %r48;
	setp.ge.s32 	%p2, %r57, %r49;
	cvt.u64.u32 	%rd12, %r57;
	mul.lo.s64 	%rd4, %rd11, %rd12;
	mul.lo.s32 	%r58, %r57, 12;
	mov.u32 	%r59, _ZZ26matrix_operations_with_S3DPiS_S_S_mmiiiE10mat_shared;
	add.s32 	%r3, %r59, %r58;
	mov.u32 	%r60, _ZZ26matrix_operations_with_S3DPiS_S_S_mmiiiE10scl_shared;
	add.s32 	%r61, %r60, %r58;
	shl.b32 	%r62, %r1, 2;
	add.s32 	%r4, %r61, %r62;
	or.pred  	%p3, %p1, %p2;
	@%p3 bra 	$L__BB1_2;
	add.s32 	%r64, %r3, %r62;
	mov.u32 	%r65, _ZZ26matrix_operations_with_S3DPiS_S_S_mmiiiE10mul_shared;
	mad.lo.s32 	%r66, %r57, 12, %r65;
	add.s32 	%r67, %r66, %r62;
	mul.wide.s32 	%rd13, %r1, 4;
	add.s64 	%rd14, %rd3, %rd13;
	add.s64 	%rd15, %rd14, %rd4;
	ld.global.u32 	%r68, [%rd15];
	st.shared.u32 	[%r64], %r68;
	add.s64 	%rd16, %rd2, %rd13;
	add.s64 	%rd17, %rd16, %rd4;
	ld.global.u32 	%r69, [%rd17];
	st.shared.u32 	[%r67], %r69;
	add.s64 	%rd18, %rd1, %rd13;
	add.s64 	%rd19, %rd18, %rd4;
	ld.global.u32 	%r70, [%rd19];
	st.shared.u32 	[%r4], %r70;
	add.s64 	%rd20, %rd15, %rd7;
	ld.global.u32 	%r71, [%rd20];
	st.shared.u32 	[%r64+36], %r71;
	add.s64 	%rd21, %rd17, %rd7;
	ld.global.u32 	%r72, [%rd21];
	st.shared.u32 	[%r67+36], %r72;
	add.s64 	%rd22, %rd19, %rd7;
	ld.global.u32 	%r73, [%rd22];
	st.shared.u32 	[%r4+36], %r73;
	add.s64 	%rd23, %rd20, %rd7;
	ld.global.u32 	%r74, [%rd23];
	st.shared.u32 	[%r64+72], %r74;
	add.s64 	%rd24, %rd21, %rd7;
	ld.global.u32 	%r75, [%rd24];
	st.shared.u32 	[%r67+72], %r75;
	add.s64 	%rd25, %rd22, %rd7;
	ld.global.u32 	%r76, [%rd25];
	st.shared.u32 	[%r4+72], %r76;
$L__BB1_2:
	bar.sync 	0;
	mov.u32 	%r79, _ZZ26matrix_operations_with_S3DPiS_S_S_mmiiiE10mul_shared;
	add.s32 	%r5, %r79, %r62;
	cvta.to.global.u64 	%rd26, %rd6;
	mul.wide.s32 	%rd27, %r1, 4;
	add.s64 	%rd5, %rd26, %rd27;
	and.b32  	%r6, %r48, 15;
	add.s32 	%r7, %r6, -1;
	and.b32  	%r8, %r48, 7;
	add.s32 	%r9, %r8, -1;
	and.b32  	%r10, %r48, 2147483632;
	and.b32  	%r11, %r48, 3;
	neg.s32 	%r12, %r10;
	mad.lo.s32 	%r81, %r57, 12, %r59;
	add.s32 	%r13, %r81, 32;
	add.s32 	%r14, %r5, 96;
	mov.b32 	%r187, 0;
$L__BB1_3:
	setp.lt.s32 	%p4, %r48, 1;
	mov.b32 	%r201, 0;
	@%p4 bra 	$L__BB1_17;
	setp.lt.u32 	%p5, %r48, 16;
	mov.b32 	%r196, 0;
	mov.u32 	%r201, %r196;
	@%p5 bra 	$L__BB1_7;
	mul.lo.s32 	%r86, %r187, 36;
	add.s32 	%r189, %r13, %r86;
	add.s32 	%r188, %r14, %r86;
	mov.b32 	%r201, 0;
	mov.u32 	%r190, %r12;
$L__BB1_6:
	.pragma "nounroll";
	ld.shared.u32 	%r87, [%r189+-32];
	ld.shared.u32 	%r88, [%r188+-96];
	mad.lo.s32 	%r89, %r88, %r87, %r201;
	ld.shared.u32 	%r90, [%r189+-28];
	ld.shared.u32 	%r91, [%r188+-84];
	mad.lo.s32 	%r92, %r91, %r90, %r89;
	ld.shared.u32 	%r93, [%r189+-24];
	ld.shared.u32 	%r94, [%r188+-72];
	mad.lo.s32 	%r95, %r94, %r93, %r92;
	ld.shared.u32 	%r96, [%r189+-20];
	ld.shared.u32 	%r97, [%r188+-60];
	mad.lo.s32 	%r98, %r97, %r96, %r95;
	ld.shared.u32 	%r99, [%r189+-16];
	ld.shared.u32 	%r100, [%r188+-48];
	mad.lo.s32 	%r101, %r100, %r99, %r98;
	ld.shared.u32 	%r102, [%r189+-12];
	ld.shared.u32 	%r103, [%r188+-36];
	mad.lo.s32 	%r104, %r103, %r102, %r101;
	ld.shared.u32 	%r105, [%r189+-8];
	ld.shared.u32 	%r106, [%r188+-24];
	mad.lo.s32 	%r107, %r106, %r105, %r104;
	ld.shared.u32 	%r108, [%r189+-4];
	ld.shared.u32 	%r109, [%r188+-12];
	mad.lo.s32 	%r110, %r109, %r108, %r107;
	ld.shared.u32 	%r111, [%r189];
	ld.shared.u32 	%r112, [%r188];
	mad.lo.s32 	%r113, %r112, %r111, %r110;
	ld.shared.u32 	%r114, [%r189+4];
	ld.shared.u32 	%r115, [%r188+12];
	mad.lo.s32 	%r116, %r115, %r114, %r113;
	ld.shared.u32 	%r117, [%r189+8];
	ld.shared.u32 	%r118, [%r188+24];
	mad.lo.s32 	%r119, %r118, %r117, %r116;
	ld.shared.u32 	%r120, [%r189+12];
	ld.shared.u32 	%r121, [%r188+36];
	mad.lo.s32 	%r122, %r121, %r120, %r119;
	ld.shared.u32 	%r123, [%r189+16];
	ld.shared.u32 	%r124, [%r188+48];
	mad.lo.s32 	%r125, %r124, %r123, %r122;
	ld.shared.u32 	%r126, [%r189+20];
	ld.shared.u32 	%r127, [%r188+60];
	mad.lo.s32 	%r128, %r127, %r126, %r125;
	ld.shared.u32 	%r129, [%r189+24];
	ld.shared.u32 	%r130, [%r188+72];
	mad.lo.s32 	%r131, %r130, %r129, %r128;
	ld.shared.u32 	%r132, [%r189+28];
	ld.shared.u32 	%r133, [%r188+84];
	mad.lo.s32 	%r201, %r133, %r132, %r131;
	add.s32 	%r190, %r190, 16;
	add.s32 	%r189, %r189, 64;
	add.s32 	%r188, %r188, 192;
	setp.ne.s32 	%p6, %r190, 0;
	mov.u32 	%r196, %r10;
	@%p6 bra 	$L__BB1_6;
$L__BB1_7:
	setp.eq.s32 	%p7, %r6, 0;
	@%p7 bra 	$L__BB1_17;
	mul.lo.s32 	%r135, %r187, 36;
	add.s32 	%r29, %r3, %r135;
	add.s32 	%r30, %r5, %r135;
	setp.lt.u32 	%p8, %r7, 7;
	@%p8 bra 	$L__BB1_10;
	shl.b32 	%r136, %r196, 2;
	add.s32 	%r137, %r29, %r136;
	ld.shared.u32 	%r138, [%r137];
	mad.lo.s32 	%r139, %r196, 12, %r30;
	ld.shared.u32 	%r140, [%r139];
	mad.lo.s32 	%r141, %r140, %r138, %r201;
	ld.shared.u32 	%r142, [%r137+4];
	ld.shared.u32 	%r143, [%r139+12];
	mad.lo.s32 	%r144, %r143, %r142, %r141;
	ld.shared.u32 	%r145, [%r137+8];
	ld.shared.u32 	%r146, [%r139+24];
	mad.lo.s32 	%r147, %r146, %r145, %r144;
	ld.shared.u32 	%r148, [%r137+12];
	ld.shared.u32 	%r149, [%r139+36];
	mad.lo.s32 	%r150, %r149, %r148, %r147;
	ld.shared.u32 	%r151, [%r137+16];
	ld.shared.u32 	%r152, [%r139+48];
	mad.lo.s32 	%r153, %r152, %r151, %r150;
	ld.shared.u32 	%r154, [%r137+20];
	ld.shared.u32 	%r155, [%r139+60];
	mad.lo.s32 	%r156, %r155, %r154, %r153;
	ld.shared.u32 	%r157, [%r137+24];
	ld.shared.u32 	%r158, [%r139+72];
	mad.lo.s32 	%r159, %r158, %r157, %r156;
	ld.shared.u32 	%r160, [%r137+28];
	ld.shared.u32 	%r161, [%r139+84];
	mad.lo.s32 	%r201, %r161, %r160, %r159;
	add.s32 	%r196, %r196, 8;
$L__BB1_10:
	setp.eq.s32 	%p9, %r8, 0;
	@%p9 bra 	$L__BB1_17;
	setp.lt.u32 	%p10, %r9, 3;
	@%p10 bra 	$L__BB1_13;
	shl.b32 	%r163, %r196, 2;
	add.s32 	%r164, %r29, %r163;
	ld.shared.u32 	%r165, [%r164];
	mad.lo.s32 	%r166, %r196, 12, %r30;
	ld.shared.u32 	%r167, [%r166];
	mad.lo.s32 	%r168, %r167, %r165, %r201;
	ld.shared.u32 	%r169, [%r164+4];
	ld.shared.u32 	%r170, [%r166+12];
	mad.lo.s32 	%r171, %r170, %r169, %r168;
	ld.shared.u32 	%r172, [%r164+8];
	ld.shared.u32 	%r173, [%r166+24];
	mad.lo.s32 	%r174, %r173, %r172, %r171;
	ld.shared.u32 	%r175, [%r164+12];
	ld.shared.u32 	%r176, [%r166+36];
	mad.lo.s32 	%r201, %r176, %r175, %r174;
	add.s32 	%r196, %r196, 4;
$L__BB1_13:
	setp.eq.s32 	%p11, %r11, 0;
	@%p11 bra 	$L__BB1_17;
	setp.eq.s32 	%p12, %r11, 1;
	shl.b32 	%r177, %r196, 2;
	add.s32 	%r41, %r29, %r177;
	ld.shared.u32 	%r178, [%r41];
	mad.lo.s32 	%r42, %r196, 12, %r30;
	ld.shared.u32 	%r179, [%r42];
	mad.lo.s32 	%r201, %r179, %r178, %r201;
	@%p12 bra 	$L__BB1_17;
	setp.eq.s32 	%p13, %r11, 2;
	ld.shared.u32 	%r180, [%r41+4];
	ld.shared.u32 	%r181, [%r42+12];
	mad.lo.s32 	%r201, %r181, %r180, %r201;
	@%p13 bra 	$L__BB1_17;
	ld.shared.u32 	%r182, [%r41+8];
	ld.shared.u32 	%r183, [%r42+24];
	mad.lo.s32 	%r201, %r183, %r182, %r201;
$L__BB1_17:
	bar.sync 	0;
	mad.lo.s32 	%r184, %r187, 36, %r4;
	ld.shared.u32 	%r185, [%r184];
	add.s32 	%r186, %r185, %r201;
	cvt.u64.u32 	%rd28, %r187;
	mad.lo.s64 	%rd29, %rd7, %rd28, %rd4;
	add.s64 	%rd30, %rd5, %rd29;
	st.global.u32 	[%rd30], %r186;
	add.s32 	%r187, %r187, 1;
	setp.ne.s32 	%p14, %r187, 3;
	@%p14 bra 	$L__BB1_3;
	ret;

}


// ===== COMPILED SASS (sm_100) =====

	.target	sm_100

	.elftype	@"ET_EXEC"


//--------------------- .note.nv.tkinfo           --------------------------
	.section	.note.nv.tkinfo,"",@"SHT_NOTE"
	.sectionflags	@"SHF_NOTE_NV_TKINFO"
	.tkinfo
        /*0018*/ 	.word	0x00000002
        /*0030*/ 	.string	""
        /*0030*/ 	.string	"ptxas"
        /*0030*/ 	.string	"Cuda compilation tools, release 13.0, V13.0.88"
        /*0030*/ 	.string	"Build cuda_13.0.r13.0/compiler.36424714_0"
        /*0030*/ 	.string	"-arch sm_100 -m 64 "



//--------------------- .note.nv.cuinfo           --------------------------
	.section	.note.nv.cuinfo,"",@"SHT_NOTE"
	.sectionflags	@"SHF_NOTE_NV_CUINFO"
        /*0018*/ 	.short	0x0002
        /*001a*/ 	.short	0x0064
        /*001c*/ 	.short	0x0082
	.zero		2


//--------------------- .nv.info                  --------------------------
	.section	.nv.info,"",@"SHT_CUDA_INFO"
	.align	4


	//----- nvinfo : EIATTR_REGCOUNT
	.align		4
        /*0000*/ 	.byte	0x04, 0x2f
        /*0002*/ 	.short	(.L_1 - .L_0)
	.align		4
.L_0:
        /*0004*/ 	.word	index@(_Z36matrix_operations_with_shared_memoryPiS_S_S_immm)
        /*0008*/ 	.word	0x0000001f


	//----- nvinfo : EIATTR_FRAME_SIZE
	.align		4
.L_1:
        /*000c*/ 	.byte	0x04, 0x11
        /*000e*/ 	.short	(.L_3 - .L_2)
	.align		4
.L_2:
        /*0010*/ 	.word	index@(_Z36matrix_operations_with_shared_memoryPiS_S_S_immm)
        /*0014*/ 	.word	0x00000000


	//----- nvinfo : EIATTR_REGCOUNT
	.align		4
.L_3:
        /*0018*/ 	.byte	0x04, 0x2f
        /*001a*/ 	.short	(.L_5 - .L_4)
	.align		4
.L_4:
        /*001c*/ 	.word	index@(_Z26matrix_operations_with_S3DPiS_S_S_mmiii)
        /*0020*/ 	.word	0x0000001f


	//----- nvinfo : EIATTR_FRAME_SIZE
	.align		4
.L_5:
        /*0024*/ 	.byte	0x04, 0x11
        /*0026*/ 	.short	(.L_7 - .L_6)
	.align		4
.L_6:
        /*0028*/ 	.word	index@(_Z26matrix_operations_with_S3DPiS_S_S_mmiii)
        /*002c*/ 	.word	0x00000000


	//----- nvinfo : EIATTR_MIN_STACK_SIZE
	.align		4
.L_7:
        /*0030*/ 	.byte	0x04, 0x12
        /*0032*/ 	.short	(.L_9 - .L_8)
	.align		4
.L_8:
        /*0034*/ 	.word	index@(_Z26matrix_operations_with_S3DPiS_S_S_mmiii)
        /*0038*/ 	.word	0x00000000


	//----- nvinfo : EIATTR_MIN_STACK_SIZE
	.align		4
.L_9:
        /*003c*/ 	.byte	0x04, 0x12
        /*003e*/ 	.short	(.L_11 - .L_10)
	.align		4
.L_10:
        /*0040*/ 	.word	index@(_Z36matrix_operations_with_shared_memoryPiS_S_S_immm)
        /*0044*/ 	.word	0x00000000
.L_11:


//--------------------- .nv.compat                --------------------------
	.section	.nv.compat,"",@"SHT_CUDA_COMPAT_INFO"
	.align	4
        /*0000*/ 	.byte	0x02, 0x09, 0x00, 0x00, 0x02, 0x02, 0x01, 0x00, 0x02, 0x05, 0x05, 0x00, 0x03, 0x07, 0x01, 0x01
        /*0010*/ 	.byte	0x02, 0x03, 0x00, 0x00, 0x02, 0x06, 0x01, 0x00, 0x04, 0x0b, 0x08, 0x00, 0x09, 0x00, 0x00, 0x00
        /*0020*/ 	.byte	0x00, 0x00, 0x00, 0x00


//--------------------- .nv.info._Z26matrix_operations_with_S3DPiS_S_S_mmiii --------------------------
	.section	.nv.info._Z26matrix_operations_with_S3DPiS_S_S_mmiii,"",@"SHT_CUDA_INFO"
	.sectionflags	@""
	.align	4


	//----- nvinfo : EIATTR_CUDA_API_VERSION
	.align		4
        /*0000*/ 	.byte	0x04, 0x37
        /*0002*/ 	.short	(.L_13 - .L_12)
.L_12:
        /*0004*/ 	.word	0x00000082


	//----- nvinfo : EIATTR_KPARAM_INFO
	.align		4
.L_13:
        /*0008*/ 	.byte	0x04, 0x17
        /*000a*/ 	.short	(.L_15 - .L_14)
.L_14:
        /*000c*/ 	.word	0x00000000
        /*0010*/ 	.short	0x0008
        /*0012*/ 	.short	0x0038
        /*0014*/ 	.byte	0x00, 0xf0, 0x11, 0x00


	//----- nvinfo : EIATTR_KPARAM_INFO
	.align		4
.L_15:
        /*0018*/ 	.byte	0x04, 0x17
        /*001a*/ 	.short	(.L_17 - .L_16)
.L_16:
        /*001c*/ 	.word	0x00000000
        /*0020*/ 	.short	0x0007
        /*0022*/ 	.short	0x0034
        /*0024*/ 	.byte	0x00, 0xf0, 0x11, 0x00


	//----- nvinfo : EIATTR_KPARAM_INFO
	.align		4
.L_17:
        /*0028*/ 	.byte	0x04, 0x17
        /*002a*/ 	.short	(.L_19 - .L_18)
.L_18:
        /*002c*/ 	.word	0x00000000
        /*0030*/ 	.short	0x0006
        /*0032*/ 	.short	0x0030
        /*0034*/ 	.byte	0x00, 0xf0, 0x11, 0x00


	//----- nvinfo : EIATTR_KPARAM_INFO
	.align		4
.L_19:
        /*0038*/ 	.byte	0x04, 0x17
        /*003a*/ 	.short	(.L_21 - .L_20)
.L_20:
        /*003c*/ 	.word	0x00000000
        /*0040*/ 	.short	0x0005
        /*0042*/ 	.short	0x0028
        /*0044*/ 	.byte	0x00, 0xf0, 0x21, 0x00


	//----- nvinfo : EIATTR_KPARAM_INFO
	.align		4
.L_21:
        /*0048*/ 	.byte	0x04, 0x17
        /*004a*/ 	.short	(.L_23 - .L_22)
.L_22:
        /*004c*/ 	.word	0x00000000
        /*0050*/ 	.short	0x0004
        /*0052*/ 	.short	0x0020
        /*0054*/ 	.byte	0x00, 0xf0, 0x21, 0x00


	//----- nvinfo : EIATTR_KPARAM_INFO
	.align		4
.L_23:
        /*0058*/ 	.byte	0x04, 0x17
        /*005a*/ 	.short	(.L_25 - .L_24)
.L_24:
        /*005c*/ 	.word	0x00000000
        /*0060*/ 	.short	0x0003
        /*0062*/ 	.short	0x0018
        /*0064*/ 	.byte	0x00, 0xf5, 0x21, 0x00


	//----- nvinfo : EIATTR_KPARAM_INFO
	.align		4
.L_25:
        /*0068*/ 	.byte	0x04, 0x17
        /*006a*/ 	.short	(.L_27 - .L_26)
.L_26:
        /*006c*/ 	.word	0x00000000
        /*0070*/ 	.short	0x0002
        /*0072*/ 	.short	0x0010
        /*0074*/ 	.byte	0x00, 0xf5, 0x21, 0x00


	//----- nvinfo : EIATTR_KPARAM_INFO
	.align		4
.L_27:
        /*0078*/ 	.byte	0x04, 0x17
        /*007a*/ 	.short	(.L_29 - .L_28)
.L_28:
        /*007c*/ 	.word	0x00000000
        /*0080*/ 	.short	0x0001
        /*0082*/ 	.short	0x0008
        /*0084*/ 	.byte	0x00, 0xf5, 0x21, 0x00


	//----- nvinfo : EIATTR_KPARAM_INFO
	.align		4
.L_29:
        /*0088*/ 	.byte	0x04, 0x17
        /*008a*/ 	.short	(.L_31 - .L_30)
.L_30:
        /*008c*/ 	.word	0x00000000
        /*0090*/ 	.short	0x0000
        /*0092*/ 	.short	0x0000
        /*0094*/ 	.byte	0x00, 0xf5, 0x21, 0x00


	//----- nvinfo : EIATTR_SPARSE_MMA_MASK
	.align		4
.L_31:
        /*0098*/ 	.byte	0x03, 0x50
        /*009a*/ 	.short	0x0000


	//----- nvinfo : EIATTR_MAXREG_COUNT
	.align		4
        /*009c*/ 	.byte	0x03, 0x1b
        /*009e*/ 	.short	0x00ff


	//----- nvinfo : EIATTR_NUM_BARRIERS
	.align		4
        /*00a0*/ 	.byte	0x02, 0x4c
        /*00a2*/ 	.byte	0x01
	.zero		1


	//----- nvinfo : EIATTR_MERCURY_ISA_VERSION
	.align		4
        /*00a4*/ 	.byte	0x03, 0x5f
        /*00a6*/ 	.short	0x0101


	//----- nvinfo : EIATTR_VRC_CTA_INIT_COUNT
	.align		4
        /*00a8*/ 	.byte	0x02, 0x4a
	.zero		1
	.zero		1


	//----- nvinfo : EIATTR_EXIT_INSTR_OFFSETS
	.align		4
        /*00ac*/ 	.byte	0x04, 0x1c
        /*00ae*/ 	.short	(.L_33 - .L_32)


	//   ....[0]....
.L_32:
        /*00b0*/ 	.word	0x00000ef0


	//----- nvinfo : EIATTR_CRS_STACK_SIZE
	.align		4
.L_33:
        /*00b4*/ 	.byte	0x04, 0x1e
        /*00b6*/ 	.short	(.L_35 - .L_34)
.L_34:
        /*00b8*/ 	.word	0x00000000


	//----- nvinfo : EIATTR_CBANK_PARAM_SIZE
	.align		4
.L_35:
        /*00bc*/ 	.byte	0x03, 0x19
        /*00be*/ 	.short	0x003c


	//----- nvinfo : EIATTR_PARAM_CBANK
	.align		4
        /*00c0*/ 	.byte	0x04, 0x0a
        /*00c2*/ 	.short	(.L_37 - .L_36)
	.align		4
.L_36:
        /*00c4*/ 	.word	index@(.nv.constant0._Z26matrix_operations_with_S3DPiS_S_S_mmiii)
        /*00c8*/ 	.short	0x0380
        /*00ca*/ 	.short	0x003c


	//----- nvinfo : EIATTR_SW_WAR
	.align		4
.L_37:
        /*00cc*/ 	.byte	0x04, 0x36
        /*00ce*/ 	.short	(.L_39 - .L_38)
.L_38:
        /*00d0*/ 	.word	0x00000008
.L_39:


//--------------------- .nv.info._Z36matrix_operations_with_shared_memoryPiS_S_S_immm --------------------------
	.section	.nv.info._Z36matrix_operations_with_shared_memoryPiS_S_S_immm,"",@"SHT_CUDA_INFO"
	.sectionflags	@""
	.align	4


	//----- nvinfo : EIATTR_CUDA_API_VERSION
	.align		4
        /*0000*/ 	.byte	0x04, 0x37
        /*0002*/ 	.short	(.L_41 - .L_40)
.L_40:
        /*0004*/ 	.word	0x00000082


	//----- nvinfo : EIATTR_KPARAM_INFO
	.align		4
.L_41:
        /*0008*/ 	.byte	0x04, 0x17
        /*000a*/ 	.short	(.L_43 - .L_42)
.L_42:
        /*000c*/ 	.word	0x00000000
        /*0010*/ 	.short	0x0007
        /*0012*/ 	.short	0x0038
        /*0014*/ 	.byte	0x00, 0xf0, 0x21, 0x00


	//----- nvinfo : EIATTR_KPARAM_INFO
	.align		4
.L_43:
        /*0018*/ 	.byte	0x04, 0x17
        /*001a*/ 	.short	(.L_45 - .L_44)
.L_44:
        /*001c*/ 	.word	0x00000000
        /*0020*/ 	.short	0x0006
        /*0022*/ 	.short	0x0030
        /*0024*/ 	.byte	0x00, 0xf0, 0x21, 0x00


	//----- nvinfo : EIATTR_KPARAM_INFO
	.align		4
.L_45:
        /*0028*/ 	.byte	0x04, 0x17
        /*002a*/ 	.short	(.L_47 - .L_46)
.L_46:
        /*002c*/ 	.word	0x00000000
        /*0030*/ 	.short	0x0005
        /*0032*/ 	.short	0x0028
        /*0034*/ 	.byte	0x00, 0xf0, 0x21, 0x00


	//----- nvinfo : EIATTR_KPARAM_INFO
	.align		4
.L_47:
        /*0038*/ 	.byte	0x04, 0x17
        /*003a*/ 	.short	(.L_49 - .L_48)
.L_48:
        /*003c*/ 	.word	0x00000000
        /*0040*/ 	.short	0x0004
        /*0042*/ 	.short	0x0020
        /*0044*/ 	.byte	0x00, 0xf0, 0x11, 0x00


	//----- nvinfo : EIATTR_KPARAM_INFO
	.align		4
.L_49:
        /*0048*/ 	.byte	0x04, 0x17
        /*004a*/ 	.short	(.L_51 - .L_50)
.L_50:
        /*004c*/ 	.word	0x00000000
        /*0050*/ 	.short	0x0003
        /*0052*/ 	.short	0x0018
        /*0054*/ 	.byte	0x00, 0xf5, 0x21, 0x00


	//----- nvinfo : EIATTR_KPARAM_INFO
	.align		4
.L_51:
        /*0058*/ 	.byte	0x04, 0x17
        /*005a*/ 	.short	(.L_53 - .L_52)
.L_52:
        /*005c*/ 	.word	0x00000000
        /*0060*/ 	.short	0x0002
        /*0062*/ 	.short	0x0010
        /*0064*/ 	.byte	0x00, 0xf5, 0x21, 0x00


	//----- nvinfo : EIATTR_KPARAM_INFO
	.align		4
.L_53:
        /*0068*/ 	.byte	0x04, 0x17
        /*006a*/ 	.short	(.L_55 - .L_54)
.L_54:
        /*006c*/ 	.word	0x00000000
        /*0070*/ 	.short	0x0001
        /*0072*/ 	.short	0x0008
        /*0074*/ 	.byte	0x00, 0xf5, 0x21, 0x00


	//----- nvinfo : EIATTR_KPARAM_INFO
	.align		4
.L_55:
        /*0078*/ 	.byte	0x04, 0x17
        /*007a*/ 	.short	(.L_57 - .L_56)
.L_56:
        /*007c*/ 	.word	0x00000000
        /*0080*/ 	.short	0x0000
        /*0082*/ 	.short	0x0000
        /*0084*/ 	.byte	0x00, 0xf5, 0x21, 0x00


	//----- nvinfo : EIATTR_SPARSE_MMA_MASK
	.align		4
.L_57:
        /*0088*/ 	.byte	0x03, 0x50
        /*008a*/ 	.short	0x0000


	//----- nvinfo : EIATTR_MAXREG_COUNT
	.align		4
        /*008c*/ 	.byte	0x03, 0x1b
        /*008e*/ 	.short	0x00ff


	//----- nvinfo : EIATTR_NUM_BARRIERS
	.align		4
        /*0090*/ 	.byte	0x02, 0x4c
        /*0092*/ 	.byte	0x01
	.zero		1


	//----- nvinfo : EIATTR_MERCURY_ISA_VERSION
	.align		4
        /*0094*/ 	.byte	0x03, 0x5f
        /*0096*/ 	.short	0x0101


	//----- nvinfo : EIATTR_VRC_CTA_INIT_COUNT
	.align		4
        /*0098*/ 	.byte	0x02, 0x4a
	.zero		1
	.zero		1


	//----- nvinfo : EIATTR_EXIT_INSTR_OFFSETS
	.align		4
        /*009c*/ 	.byte	0x04, 0x1c
        /*009e*/ 	.short	(.L_59 - .L_58)


	//   ....[0]....
.L_58:
        /*00a0*/ 	.word	0x00000c60


	//----- nvinfo : EIATTR_CRS_STACK_SIZE
	.align		4
.L_59:
        /*00a4*/ 	.byte	0x04, 0x1e
        /*00a6*/ 	.short	(.L_61 - .L_60)
.L_60:
        /*00a8*/ 	.word	0x00000000


	//----- nvinfo : EIATTR_CBANK_PARAM_SIZE
	.align		4
.L_61:
        /*00ac*/ 	.byte	0x03, 0x19
        /*00ae*/ 	.short	0x0040


	//----- nvinfo : EIATTR_PARAM_CBANK
	.align		4
        /*00b0*/ 	.byte	0x04, 0x0a
        /*00b2*/ 	.short	(.L_63 - .L_62)
	.align		4
.L_62:
        /*00b4*/ 	.word	index@(.nv.constant0._Z36matrix_operations_with_shared_memoryPiS_S_S_immm)
        /*00b8*/ 	.short	0x0380
        /*00ba*/ 	.short	0x0040


	//----- nvinfo : EIATTR_SW_WAR
	.align		4
.L_63:
        /*00bc*/ 	.byte	0x04, 0x36
        /*00be*/ 	.short	(.L_65 - .L_64)
.L_64:
        /*00c0*/ 	.word	0x00000008
.L_65:


//--------------------- .nv.callgraph             --------------------------
	.section	.nv.callgraph,"",@"SHT_CUDA_CALLGRAPH"
	.align	4
	.sectionentsize	8
	.align		4
        /*0000*/ 	.word	0x00000000
	.align		4
        /*0004*/ 	.word	0xffffffff
	.align		4
        /*0008*/ 	.word	0x00000000
	.align		4
        /*000c*/ 	.word	0xfffffffe
	.align		4
        /*0010*/ 	.word	0x00000000
	.align		4
        /*0014*/ 	.word	0xfffffffd
	.align		4
        /*0018*/ 	.word	0x00000000
	.align		4
        /*001c*/ 	.word	0xfffffffc


//--------------------- .text._Z26matrix_operations_with_S3DPiS_S_S_mmiii --------------------------
	.section	.text._Z26matrix_operations_with_S3DPiS_S_S_mmiii,"ax",@progbits
	.align	128
        .global         _Z26matrix_operations_with_S3DPiS_S_S_mmiii
        .type           _Z26matrix_operations_with_S3DPiS_S_S_mmiii,@function
        .size           _Z26matrix_operations_with_S3DPiS_S_S_mmiii,(.L_x_18 - _Z26matrix_operations_with_S3DPiS_S_S_mmiii)
        .other          _Z26matrix_operations_with_S3DPiS_S_S_mmiii,@"STO_CUDA_ENTRY STV_DEFAULT"
_Z26matrix_operations_with_S3DPiS_S_S_mmiii:
.text._Z26matrix_operations_with_S3DPiS_S_S_mmiii:
[----:B------:R-:W-:Y:S01]  /*0000*/  LDC R1, c[0x0][0x37c] ;  /* 0x0000df00ff017b82 */ /* 0x000fe20000000800 */
[----:B------:R-:W0:Y:S07]  /*0010*/  S2R R2, SR_TID.Y ;  /* 0x0000000000027919 */ /* 0x000e2e0000002200 */
[----:B------:R-:W1:Y:S01]  /*0020*/  LDC R4, c[0x0][0x360] ;  /* 0x0000d800ff047b82 */ /* 0x000e620000000800 */
[----:B------:R-:W2:Y:S01]  /*0030*/  LDCU.64 UR6, c[0x0][0x3a0] ;  /* 0x00007400ff0677ac */ /* 0x000ea20008000a00 */
[----:B------:R-:W-:Y:S01]  /*0040*/  MOV R3, 0x400 ;  /* 0x0000040000037802 */ /* 0x000fe20000000f00 */
[----:B------:R-:W1:Y:S01]  /*0050*/  S2R R5, SR_TID.X ;  /* 0x0000000000057919 */ /* 0x000e620000002100 */
[----:B------:R-:W-:Y:S01]  /*0060*/  BSSY.RECONVERGENT B0, `(.L_x_0) ;  /* 0x0000044000007945 */ /* 0x000fe20003800200 */
[----:B------:R-:W3:Y:S03]  /*0070*/  S2R R0, SR_CgaCtaId ;  /* 0x0000000000007919 */ /* 0x000ee60000008800 */
[----:B------:R-:W0:Y:S08]  /*0080*/  S2UR UR5, SR_CTAID.Y ;  /* 0x00000000000579c3 */ /* 0x000e300000002600 */
[----:B------:R-:W0:Y:S08]  /*0090*/  LDC R9, c[0x0][0x364] ;  /* 0x0000d900ff097b82 */ /* 0x000e300000000800 */
[----:B------:R-:W1:Y:S08]  /*00a0*/  S2UR UR4, SR_CTAID.X ;  /* 0x00000000000479c3 */ /* 0x000e700000002500 */
[----:B------:R-:W4:Y:S01]  /*00b0*/  LDC.64 R6, c[0x0][0x3b0] ;  /* 0x0000ec00ff067b82 */ /* 0x000f220000000a00 */
[----:B0-----:R-:W-:Y:S01]  /*00c0*/  IMAD R2, R9, UR5, R2 ;  /* 0x0000000509027c24 */ /* 0x001fe2000f8e0202 */
[----:B------:R-:W-:-:S03]  /*00d0*/  IADD3 R9, PT, PT, R3, 0xd8, RZ ;  /* 0x000000d803097810 */ /* 0x000fc60007ffe0ff */
[----:B--2---:R-:W-:-:S04]  /*00e0*/  IMAD.WIDE.U32 R10, R2, UR6, RZ ;  /* 0x00000006020a7c25 */ /* 0x004fc8000f8e00ff */
[----:B-1----:R-:W-:Y:S01]  /*00f0*/  IMAD R5, R4, UR4, R5 ;  /* 0x0000000404057c24 */ /* 0x002fe2000f8e0205 */
[----:B------:R-:W0:Y:S01]  /*0100*/  LDCU.64 UR4, c[0x0][0x358] ;  /* 0x00006b00ff0477ac */ /* 0x000e220008000a00 */
[----:B----4-:R-:W-:Y:S02]  /*0110*/  ISETP.GE.AND P0, PT, R2, R7, PT ;  /* 0x000000070200720c */ /* 0x010fe40003f06270 */
[C---:B---3--:R-:W-:Y:S02]  /*0120*/  LEA R7, R0.reuse, R9, 0x18 ;  /* 0x0000000900077211 */ /* 0x048fe400078ec0ff */
[----:B------:R-:W-:Y:S02]  /*0130*/  ISETP.GE.OR P0, PT, R5, R6, P0 ;  /* 0x000000060500720c */ /* 0x000fe40000706670 */
[----:B------:R-:W-:Y:S01]  /*0140*/  LEA R9, R0, R3, 0x18 ;  /* 0x0000000300097211 */ /* 0x000fe200078ec0ff */
[C---:B------:R-:W-:Y:S02]  /*0150*/  IMAD R8, R2.reuse, 0xc, R7 ;  /* 0x0000000c02087824 */ /* 0x040fe400078e0207 */
[----:B------:R-:W-:-:S02]  /*0160*/  IMAD R7, R2, UR7, R11 ;  /* 0x0000000702077c24 */ /* 0x000fc4000f8e020b */
[----:B------:R-:W-:Y:S01]  /*0170*/  IMAD R4, R2, 0xc, R9 ;  /* 0x0000000c02047824 */ /* 0x000fe200078e0209 */
[----:B------:R-:W-:-:S05]  /*0180*/  LEA R8, R5, R8, 0x2 ;  /* 0x0000000805087211 */ /* 0x000fca00078e10ff */
[----:B0-----:R-:W-:Y:S05]  /*0190*/  @P0 BRA `(.L_x_1) ;  /* 0x0000000000c00947 */ /* 0x001fea0003800000 */
[----:B------:R-:W0:Y:S01]  /*01a0*/  LDC.64 R14, c[0x0][0x380] ;  /* 0x0000e000ff0e7b82 */ /* 0x000e220000000a00 */
[----:B------:R-:W1:Y:S07]  /*01b0*/  LDCU.64 UR6, c[0x0][0x3a8] ;  /* 0x00007500ff0677ac */ /* 0x000e6e0008000a00 */
[----:B------:R-:W2:Y:S08]  /*01c0*/  LDC.64 R12, c[0x0][0x388] ;  /* 0x0000e200ff0c7b82 */ /* 0x000eb00000000a00 */
[----:B------:R-:W3:Y:S01]  /*01d0*/  LDC.64 R18, c[0x0][0x390] ;  /* 0x0000e400ff127b82 */ /* 0x000ee20000000a00 */
[----:B0-----:R-:W-:-:S03]  /*01e0*/  IMAD.WIDE R14, R5, 0x4, R14 ;  /* 0x00000004050e7825 */ /* 0x001fc600078e020e */
[----:B------:R-:W-:Y:S01]  /*01f0*/  IADD3 R20, P0, PT, R14, R10, RZ ;  /* 0x0000000a0e147210 */ /* 0x000fe20007f1e0ff */
[----:B--2---:R-:W-:-:S04]  /*0200*/  IMAD.WIDE R12, R5, 0x4, R12 ;  /* 0x00000004050c7825 */ /* 0x004fc800078e020c */
[----:B------:R-:W-:Y:S01]  /*0210*/  IMAD.X R21, R15, 0x1, R7, P0 ;  /* 0x000000010f157824 */ /* 0x000fe200000e0607 */
[----:B-1----:R-:W-:Y:S01]  /*0220*/  IADD3 R26, P0, PT, R20, UR6, RZ ;  /* 0x00000006141a7c10 */ /* 0x002fe2000ff1e0ff */
[----:B---3--:R-:W-:-:S03]  /*0230*/  IMAD.WIDE R18, R5, 0x4, R18 ;  /* 0x0000000405127825 */ /* 0x008fc600078e0212 */
[----:B------:R-:W-:Y:S01]  /*0240*/  IADD3.X R27, PT, PT, R21, UR7, RZ, P0, !PT ;  /* 0x00000007151b7c10 */ /* 0x000fe200087fe4ff */
[----:B------:R0:W2:Y:S01]  /*0250*/  LDG.E R9, desc[UR4][R20.64] ;  /* 0x0000000414097981 */ /* 0x0000a2000c1e1900 */
[-C--:B------:R-:W-:Y:S02]  /*0260*/  IADD3 R14, P0, PT, R12, R10.reuse, RZ ;  /* 0x0000000a0c0e7210 */ /* 0x080fe40007f1e0ff */
[----:B------:R-:W-:Y:S02]  /*0270*/  IADD3 R16, P1, PT, R26, UR6, RZ ;  /* 0x000000061a107c10 */ /* 0x000fe4000ff3e0ff */
[----:B------:R-:W-:Y:S01]  /*0280*/  IADD3.X R15, PT, PT, R13, R7, RZ, P0, !PT ;  /* 0x000000070d0f7210 */ /* 0x000fe200007fe4ff */
[----:B------:R-:W3:Y:S01]  /*0290*/  LDG.E R26, desc[UR4][R26.64] ;  /* 0x000000041a1a7981 */ /* 0x000ee2000c1e1900 */
[----:B------:R-:W-:Y:S02]  /*02a0*/  IADD3 R18, P0, PT, R18, R10, RZ ;  /* 0x0000000a12127210 */ /* 0x000fe40007f1e0ff */
[----:B------:R-:W-:-:S02]  /*02b0*/  IADD3.X R17, PT, PT, R27, UR7, RZ, P1, !PT ;  /* 0x000000071b117c10 */ /* 0x000fc40008ffe4ff */
[----:B------:R-:W-:Y:S02]  /*02c0*/  IADD3.X R19, PT, PT, R19, R7, RZ, P0, !PT ;  /* 0x0000000713137210 */ /* 0x000fe400007fe4ff */
[----:B------:R-:W-:Y:S01]  /*02d0*/  IADD3 R12, P1, PT, R14, UR6, RZ ;  /* 0x000000060e0c7c10 */ /* 0x000fe2000ff3e0ff */
[----:B------:R-:W4:Y:S01]  /*02e0*/  LDG.E R16, desc[UR4][R16.64] ;  /* 0x0000000410107981 */ /* 0x000f22000c1e1900 */
[----:B0-----:R-:W-:Y:S02]  /*02f0*/  IADD3 R20, P0, PT, R18, UR6, RZ ;  /* 0x0000000612147c10 */ /* 0x001fe4000ff1e0ff */
[----:B------:R-:W-:Y:S01]  /*0300*/  IADD3.X R13, PT, PT, R15, UR7, RZ, P1, !PT ;  /* 0x000000070f0d7c10 */ /* 0x000fe20008ffe4ff */
[----:B------:R0:W5:Y:S01]  /*0310*/  LDG.E R14, desc[UR4][R14.64] ;  /* 0x000000040e0e7981 */ /* 0x000162000c1e1900 */
[----:B------:R-:W-:Y:S02]  /*0320*/  IADD3.X R21, PT, PT, R19, UR7, RZ, P0, !PT ;  /* 0x0000000713157c10 */ /* 0x000fe400087fe4ff */
[----:B------:R-:W-:Y:S01]  /*0330*/  IADD3 R22, P1, PT, R12, UR6, RZ ;  /* 0x000000060c167c10 */ /* 0x000fe2000ff3e0ff */
[----:B------:R-:W3:Y:S01]  /*0340*/  LDG.E R19, desc[UR4][R18.64] ;  /* 0x0000000412137981 */ /* 0x000ee2000c1e1900 */
[----:B------:R-:W-:-:S02]  /*0350*/  IADD3 R24, P0, PT, R20, UR6, RZ ;  /* 0x0000000614187c10 */ /* 0x000fc4000ff1e0ff */
[----:B------:R-:W-:Y:S01]  /*0360*/  IADD3.X R23, PT, PT, R13, UR7, RZ, P1, !PT ;  /* 0x000000070d177c10 */ /* 0x000fe20008ffe4ff */
[----:B------:R1:W4:Y:S01]  /*0370*/  LDG.E R28, desc[UR4][R12.64] ;  /* 0x000000040c1c7981 */ /* 0x000322000c1e1900 */
[----:B------:R-:W-:-:S03]  /*0380*/  IADD3.X R25, PT, PT, R21, UR7, RZ, P0, !PT ;  /* 0x0000000715197c10 */ /* 0x000fc600087fe4ff */
[----:B------:R-:W4:Y:S04]  /*0390*/  LDG.E R21, desc[UR4][R20.64] ;  /* 0x0000000414157981 */ /* 0x000f28000c1e1900 */
[----:B------:R-:W4:Y:S04]  /*03a0*/  LDG.E R22, desc[UR4][R22.64] ;  /* 0x0000000416167981 */ /* 0x000f28000c1e1900 */
[----:B------:R-:W4:Y:S01]  /*03b0*/  LDG.E R25, desc[UR4][R24.64] ;  /* 0x0000000418197981 */ /* 0x000f22000c1e1900 */
[----:B0-----:R-:W-:-:S05]  /*03c0*/  VIADD R15, R3, 0x6c ;  /* 0x0000006c030f7836 */ /* 0x001fca0000000000 */
[----:B------:R-:W-:-:S05]  /*03d0*/  LEA R15, R0, R15, 0x18 ;  /* 0x0000000f000f7211 */ /* 0x000fca00078ec0ff */
[----:B------:R-:W-:Y:S01]  /*03e0*/  IMAD R2, R2, 0xc, R15 ;  /* 0x0000000c02027824 */ /* 0x000fe200078e020f */
[----:B-1----:R-:W-:-:S04]  /*03f0*/  LEA R13, R5, R4, 0x2 ;  /* 0x00000004050d7211 */ /* 0x002fc800078e10ff */
[----:B------:R-:W-:Y:S01]  /*0400*/  LEA R15, R5, R2, 0x2 ;  /* 0x00000002050f7211 */ /* 0x000fe200078e10ff */
[----:B--2---:R0:W-:Y:S04]  /*0410*/  STS [R13], R9 ;  /* 0x000000090d007388 */ /* 0x0041e80000000800 */
[----:B-----5:R0:W-:Y:S04]  /*0420*/  STS [R15], R14 ;  /* 0x0000000e0f007388 */ /* 0x0201e80000000800 */
[----:B---3--:R0:W-:Y:S04]  /*0430*/  STS [R8], R19 ;  /* 0x0000001308007388 */ /* 0x0081e80000000800 */
[----:B------:R0:W-:Y:S04]  /*0440*/  STS [R13+0x24], R26 ;  /* 0x0000241a0d007388 */ /* 0x0001e80000000800 */
[----:B----4-:R0:W-:Y:S04]  /*0450*/  STS [R15+0x24], R28 ;  /* 0x0000241c0f007388 */ /* 0x0101e80000000800 */
[----:B------:R0:W-:Y:S04]  /*0460*/  STS [R8+0x24], R21 ;  /* 0x0000241508007388 */ /* 0x0001e80000000800 */
[----:B------:R0:W-:Y:S04]  /*0470*/  STS [R13+0x48], R16 ;  /* 0x000048100d007388 */ /* 0x0001e80000000800 */
[----:B------:R0:W-:Y:S04]  /*0480*/  STS [R15+0x48], R22 ;  /* 0x000048160f007388 */ /* 0x0001e80000000800 */
[----:B------:R0:W-:Y:S02]  /*0490*/  STS [R8+0x48], R25 ;  /* 0x0000481908007388 */ /* 0x0001e40000000800 */
.L_x_1:
[----:B------:R-:W-:Y:S05]  /*04a0*/  BSYNC.RECONVERGENT B0 ;  /* 0x0000000000007941 */ /* 0x000fea0003800200 */
.L_x_0:
[----:B0-----:R-:W0:Y:S01]  /*04b0*/  LDC.64 R12, c[0x0][0x398] ;  /* 0x0000e600ff0c7b82 */ /* 0x001e220000000a00 */
[----:B------:R-:W-:Y:S01]  /*04c0*/  VIADD R3, R3, 0x6c ;  /* 0x0000006c03037836 */ /* 0x000fe20000000000 */
[C---:B------:R-:W-:Y:S01]  /*04d0*/  LOP3.LUT R19, R6.reuse, 0xf, RZ, 0xc0, !PT ;  /* 0x0000000f06137812 */ /* 0x040fe200078ec0ff */
[----:B------:R-:W-:Y:S01]  /*04e0*/  HFMA2 R15, -RZ, RZ, 0, 0 ;  /* 0x00000000ff0f7431 */ /* 0x000fe200000001ff */
[----:B------:R-:W-:Y:S01]  /*04f0*/  LOP3.LUT R17, R6, 0x7, RZ, 0xc0, !PT ;  /* 0x0000000706117812 */ /* 0x000fe200078ec0ff */
[----:B------:R-:W-:Y:S01]  /*0500*/  VIADD R16, R4, 0x20 ;  /* 0x0000002004107836 */ /* 0x000fe20000000000 */
[----:B------:R-:W-:Y:S02]  /*0510*/  IADD3 R9, PT, PT, R19, -0x1, RZ ;  /* 0xffffffff13097810 */ /* 0x000fe40007ffe0ff */
[----:B------:R-:W-:Y:S01]  /*0520*/  LEA R2, R0, R3, 0x18 ;  /* 0x0000000300027211 */ /* 0x000fe200078ec0ff */
[----:B------:R-:W-:Y:S01]  /*0530*/  BAR.SYNC.DEFER_BLOCKING 0x0 ;  /* 0x0000000000007b1d */ /* 0x000fe20000010000 */
[----:B------:R-:W-:-:S02]  /*0540*/  ISETP.GE.U32.AND P0, PT, R9, 0x7, PT ;  /* 0x000000070900780c */ /* 0x000fc40003f06070 */
[----:B------:R-:W-:Y:S01]  /*0550*/  IADD3 R14, PT, PT, R17, -0x1, RZ ;  /* 0xffffffff110e7810 */ /* 0x000fe20007ffe0ff */
[----:B------:R-:W-:Y:S01]  /*0560*/  IMAD R9, R5, 0x4, R2 ;  /* 0x0000000405097824 */ /* 0x000fe200078e0202 */
[----:B------:R-:W-:Y:S02]  /*0570*/  LOP3.LUT R0, R6, 0x7ffffff0, RZ, 0xc0, !PT ;  /* 0x7ffffff006007812 */ /* 0x000fe400078ec0ff */
[----:B------:R-:W-:Y:S02]  /*0580*/  ISETP.GE.U32.AND P1, PT, R14, 0x3, PT ;  /* 0x000000030e00780c */ /* 0x000fe40003f26070 */
[----:B------:R-:W-:Y:S02]  /*0590*/  IADD3 R14, PT, PT, -R0, RZ, RZ ;  /* 0x000000ff000e7210 */ /* 0x000fe40007ffe1ff */
[----:B------:R-:W-:Y:S01]  /*05a0*/  IADD3 R18, PT, PT, R9, 0x60, RZ ;  /* 0x0000006009127810 */ /* 0x000fe20007ffe0ff */
[----:B0-----:R-:W-:Y:S01]  /*05b0*/  IMAD.WIDE R2, R5, 0x4, R12 ;  /* 0x0000000405027825 */ /* 0x001fe200078e020c */
[----:B------:R-:W-:-:S07]  /*05c0*/  LOP3.LUT R5, R6, 0x3, RZ, 0xc0, !PT ;  /* 0x0000000306057812 */ /* 0x000fce00078ec0ff */
.L_x_7:
[----:B0-----:R-:W0:Y:S01]  /*05d0*/  LDCU UR6, c[0x0][0x3b0] ;  /* 0x00007600ff0677ac */ /* 0x001e220008000800 */
[----:B------:R-:W-:Y:S01]  /*05e0*/  MOV R20, RZ ;  /* 0x000000ff00147202 */ /* 0x000fe20000000f00 */
[----:B0-----:R-:W-:-:S09]  /*05f0*/  UISETP.GE.AND UP0, UPT, UR6, 0x1, UPT ;  /* 0x000000010600788c */ /* 0x001fd2000bf06270 */
[----:B------:R-:W-:Y:S05]  /*0600*/  BRA.U !UP0, `(.L_x_2) ;  /* 0x0000000908007547 */ /* 0x000fea000b800000 */
[----:B------:R-:W-:Y:S01]  /*0610*/  UISETP.GE.U32.AND UP0, UPT, UR6, 0x10, UPT ;  /* 0x000000100600788c */ /* 0x000fe2000bf06070 */
[----:B------:R-:W-:Y:S01]  /*0620*/  MOV R13, RZ ;  /* 0x000000ff000d7202 */ /* 0x000fe20000000f00 */
[----:B------:R-:W-:-:S07]  /*0630*/  IMAD.MOV.U32 R20, RZ, RZ, RZ ;  /* 0x000000ffff147224 */ /* 0x000fce00078e00ff */
[----:B------:R-:W-:Y:S05]  /*0640*/  BRA.U !UP0, `(.L_x_3) ;  /* 0x0000000108e87547 */ /* 0x000fea000b800000 */
[----:B------:R-:W-:Y:S02]  /*0650*/  HFMA2 R20, -RZ, RZ, 0, 0 ;  /* 0x00000000ff147431 */ /* 0x000fe400000001ff */
[C---:B------:R-:W-:Y:S01]  /*0660*/  IMAD R12, R15.reuse, 0x24, R16 ;  /* 0x000000240f0c7824 */ /* 0x040fe200078e0210 */
[----:B------:R-:W-:Y:S01]  /*0670*/  MOV R13, R14 ;  /* 0x0000000e000d7202 */ /* 0x000fe20000000f00 */
[----:B------:R-:W-:-:S07]  /*0680*/  IMAD R6, R15, 0x24, R18 ;  /* 0x000000240f067824 */ /* 0x000fce00078e0212 */
.L_x_4:
[----:B------:R-:W-:Y:S01]  /*0690*/  LDS R23, [R12+-0x20] ;  /* 0xffffe0000c177984 */ /* 0x000fe20000000800 */
[----:B------:R-:W-:-:S03]  /*06a0*/  IADD3 R13, PT, PT, R13, 0x10, RZ ;  /* 0x000000100d0d7810 */ /* 0x000fc60007ffe0ff */
[----:B------:R-:W0:Y:S01]  /*06b0*/  LDS R24, [R6+-0x60] ;  /* 0xffffa00006187984 */ /* 0x000e220000000800 */
[----:B------:R-:W-:-:S03]  /*06c0*/  ISETP.NE.AND P2, PT, R13, RZ, PT ;  /* 0x000000ff0d00720c */ /* 0x000fc60003f45270 */
[----:B------:R-:W-:Y:S04]  /*06d0*/  LDS R25, [R12+-0x1c] ;  /* 0xffffe4000c197984 */ /* 0x000fe80000000800 */
[----:B------:R-:W1:Y:S04]  /*06e0*/  LDS R26, [R6+-0x54] ;  /* 0xffffac00061a7984 */ /* 0x000e680000000800 */
[----:B------:R-:W-:Y:S04]  /*06f0*/  LDS R21, [R12+-0x18] ;  /* 0xffffe8000c157984 */ /* 0x000fe80000000800 */
[----:B------:R-:W2:Y:S04]  /*0700*/  LDS R22, [R6+-0x48] ;  /* 0xffffb80006167984 */ /* 0x000ea80000000800 */
[----:B------:R-:W-:Y:S01]  /*0710*/  LDS R27, [R12+0x1c] ;  /* 0x00001c000c1b7984 */ /* 0x000fe20000000800 */
[----:B0-----:R-:W-:-:S03]  /*0720*/  IMAD R24, R23, R24, R20 ;  /* 0x0000001817187224 */ /* 0x001fc600078e0214 */
[----:B------:R-:W-:Y:S04]  /*0730*/  LDS R20, [R12+-0x14] ;  /* 0xffffec000c147984 */ /* 0x000fe80000000800 */
[----:B------:R-:W0:Y:S01]  /*0740*/  LDS R23, [R6+-0x3c] ;  /* 0xffffc40006177984 */ /* 0x000e220000000800 */
[----:B-1----:R-:W-:-:S03]  /*0750*/  IMAD R24, R25, R26, R24 ;  /* 0x0000001a19187224 */ /* 0x002fc600078e0218 */
[----:B------:R-:W-:Y:S04]  /*0760*/  LDS R25, [R12+-0x10] ;  /* 0xfffff0000c197984 */ /* 0x000fe80000000800 */
[----:B------:R-:W1:Y:S01]  /*0770*/  LDS R26, [R6+-0x30] ;  /* 0xffffd000061a7984 */ /* 0x000e620000000800 */
[----:B--2---:R-:W-:-:S03]  /*0780*/  IMAD R24, R21, R22, R24 ;  /* 0x0000001615187224 */ /* 0x004fc600078e0218 */
[----:B------:R-:W-:Y:S04]  /*0790*/  LDS R21, [R12+-0xc] ;  /* 0xfffff4000c157984 */ /* 0x000fe80000000800 */
[----:B------:R-:W2:Y:S01]  /*07a0*/  LDS R22, [R6+-0x24] ;  /* 0xffffdc0006167984 */ /* 0x000ea20000000800 */
[----:B0-----:R-:W-:-:S03]  /*07b0*/  IMAD R24, R20, R23, R24 ;  /* 0x0000001714187224 */ /* 0x001fc600078e0218 */
[----:B------:R-:W-:Y:S04]  /*07c0*/  LDS R20, [R12+-0x8] ;  /* 0xfffff8000c147984 */ /* 0x000fe80000000800 */
[----:B------:R-:W0:Y:S01]  /*07d0*/  LDS R23, [R6+-0x18] ;  /* 0xffffe80006177984 */ /* 0x000e220000000800 */
[----:B-1----:R-:W-:-:S03]  /*07e0*/  IMAD R24, R25, R26, R24 ;  /* 0x0000001a19187224 */ /* 0x002fc600078e0218 */
[----:B------:R-:W-:Y:S04]  /*07f0*/  LDS R25, [R12+-0x4] ;  /* 0xfffffc000c197984 */ /* 0x000fe80000000800 */
[----:B------:R-:W1:Y:S01]  /*0800*/  LDS R26, [R6+-0xc] ;  /* 0xfffff400061a7984 */ /* 0x000e620000000800 */
[----:B--2---:R-:W-:-:S03]  /*0810*/  IMAD R24, R21, R22, R24 ;  /* 0x0000001615187224 */ /* 0x004fc600078e0218 */
[----:B------:R-:W-:Y:S04]  /*0820*/  LDS R21, [R12] ;  /* 0x000000000c157984 */ /* 0x000fe80000000800 */
[----:B------:R-:W2:Y:S01]  /*0830*/  LDS R22, [R6] ;  /* 0x0000000006167984 */ /* 0x000ea20000000800 */
[----:B0-----:R-:W-:-:S03]  /*0840*/  IMAD R24, R20, R23, R24 ;  /* 0x0000001714187224 */ /* 0x001fc600078e0218 */
[----:B------:R-:W-:Y:S04]  /*0850*/  LDS R20, [R12+0x4] ;  /* 0x000004000c147984 */ /* 0x000fe80000000800 */
[----:B------:R-:W0:Y:S01]  /*0860*/  LDS R23, [R6+0xc] ;  /* 0x00000c0006177984 */ /* 0x000e220000000800 */
[----:B-1----:R-:W-:-:S03]  /*0870*/  IMAD R24, R25, R26, R24 ;  /* 0x0000001a19187224 */ /* 0x002fc600078e0218 */
[----:B------:R-:W-:Y:S04]  /*0880*/  LDS R25, [R12+0x8] ;  /* 0x000008000c197984 */ /* 0x000fe80000000800 */
[----:B------:R-:W1:Y:S01]  /*0890*/  LDS R26, [R6+0x18] ;  /* 0x00001800061a7984 */ /* 0x000e620000000800 */
[----:B--2---:R-:W-:-:S03]  /*08a0*/  IMAD R24, R21, R22, R24 ;  /* 0x0000001615187224 */ /* 0x004fc600078e0218 */
[----:B------:R-:W-:Y:S04]  /*08b0*/  LDS R21, [R12+0xc] ;  /* 0x00000c000c157984 */ /* 0x000fe80000000800 */
[----:B------:R-:W2:Y:S01]  /*08c0*/  LDS R22, [R6+0x24] ;  /* 0x0000240006167984 */ /* 0x000ea20000000800 */
[----:B0-----:R-:W-:-:S03]  /*08d0*/  IMAD R24, R20, R23, R24 ;  /* 0x0000001714187224 */ /* 0x001fc600078e0218 */
[----:B------:R-:W-:Y:S04]  /*08e0*/  LDS R20, [R12+0x10] ;  /* 0x000010000c147984 */ /* 0x000fe80000000800 */
[----:B------:R-:W0:Y:S01]  /*08f0*/  LDS R23, [R6+0x30] ;  /* 0x0000300006177984 */ /* 0x000e220000000800 */
[----:B-1----:R-:W-:-:S03]  /*0900*/  IMAD R24, R25, R26, R24 ;  /* 0x0000001a19187224 */ /* 0x002fc600078e0218 */
[----:B------:R-:W-:Y:S01]  /*0910*/  LDS R25, [R12+0x14] ;  /* 0x000014000c197984 */ /* 0x000fe20000000800 */
[----:B--2---:R-:W-:-:S03]  /*0920*/  IMAD R21, R21, R22, R24 ;  /* 0x0000001615157224 */ /* 0x004fc600078e0218 */
[----:B------:R-:W1:Y:S04]  /*0930*/  LDS R22, [R6+0x3c] ;  /* 0x00003c0006167984 */ /* 0x000e680000000800 */
[----:B------:R-:W-:Y:S01]  /*0940*/  LDS R24, [R6+0x54] ;  /* 0x0000540006187984 */ /* 0x000fe20000000800 */
[----:B0-----:R-:W-:-:S03]  /*0950*/  IMAD R20, R20, R23, R21 ;  /* 0x0000001714147224 */ /* 0x001fc600078e0215 */
[----:B------:R0:W-:Y:S04]  /*0960*/  LDS R21, [R12+0x18] ;  /* 0x000018000c157984 */ /* 0x0001e80000000800 */
[----:B------:R2:W3:Y:S01]  /*0970*/  LDS R23, [R6+0x48] ;  /* 0x0000480006177984 */ /* 0x0004e20000000800 */
[----:B0-----:R-:W-:Y:S02]  /*0980*/  VIADD R12, R12, 0x40 ;  /* 0x000000400c0c7836 */ /* 0x001fe40000000000 */
[----:B-1----:R-:W-:Y:S01]  /*0990*/  IMAD R20, R25, R22, R20 ;  /* 0x0000001619147224 */ /* 0x002fe200078e0214 */
[----:B--2---:R-:W-:-:S03]  /*09a0*/  IADD3 R6, PT, PT, R6, 0xc0, RZ ;  /* 0x000000c006067810 */ /* 0x004fc60007ffe0ff */
[----:B---3--:R-:W-:-:S04]  /*09b0*/  IMAD R20, R21, R23, R20 ;  /* 0x0000001715147224 */ /* 0x008fc800078e0214 */
[----:B------:R-:W-:Y:S01]  /*09c0*/  IMAD R20, R27, R24, R20 ;  /* 0x000000181b147224 */ /* 0x000fe200078e0214 */
[----:B------:R-:W-:Y:S06]  /*09d0*/  @P2 BRA `(.L_x_4) ;  /* 0xfffffffc002c2947 */ /* 0x000fec000383ffff */
[----:B------:R-:W-:-:S07]  /*09e0*/  MOV R13, R0 ;  /* 0x00000000000d7202 */ /* 0x000fce0000000f00 */
.L_x_3:
[----:B------:R-:W-:-:S13]  /*09f0*/  ISETP.NE.AND P2, PT, R19, RZ, PT ;  /* 0x000000ff1300720c */ /* 0x000fda0003f45270 */
[----:B------:R-:W-:Y:S05]  /*0a00*/  @!P2 BRA `(.L_x_2) ;  /* 0x000000040000a947 */ /* 0x000fea0003800000 */
[----:B------:R-:W-:Y:S01]  /*0a10*/  ISETP.NE.AND P2, PT, R17, RZ, PT ;  /* 0x000000ff1100720c */ /* 0x000fe20003f45270 */
[C---:B------:R-:W-:Y:S02]  /*0a20*/  IMAD R12, R15.reuse, 0x24, R4 ;  /* 0x000000240f0c7824 */ /* 0x040fe400078e0204 */
[----:B------:R-:W-:Y:S01]  /*0a30*/  IMAD R6, R15, 0x24, R9 ;  /* 0x000000240f067824 */ /* 0x000fe200078e0209 */
[----:B------:R-:W-:Y:S09]  /*0a40*/  @!P0 BRA `(.L_x_5) ;  /* 0x00000000006c8947 */ /* 0x000ff20003800000 */
[C---:B------:R-:W-:Y:S01]  /*0a50*/  LEA R22, R13.reuse, R12, 0x2 ;  /* 0x0000000c0d167211 */ /* 0x040fe200078e10ff */
[C---:B------:R-:W-:Y:S02]  /*0a60*/  IMAD R21, R13.reuse, 0xc, R6 ;  /* 0x0000000c0d157824 */ /* 0x040fe400078e0206 */
[----:B------:R-:W-:Y:S02]  /*0a70*/  VIADD R13, R13, 0x8 ;  /* 0x000000080d0d7836 */ /* 0x000fe40000000000 */
[----:B------:R-:W-:Y:S04]  /*0a80*/  LDS R23, [R22] ;  /* 0x0000000016177984 */ /* 0x000fe80000000800 */
[----:B------:R-:W0:Y:S04]  /*0a90*/  LDS R24, [R21] ;  /* 0x0000000015187984 */ /* 0x000e280000000800 */
[----:B------:R-:W-:Y:S04]  /*0aa0*/  LDS R25, [R22+0x8] ;  /* 0x0000080016197984 */ /* 0x000fe80000000800 */
[----:B------:R-:W-:Y:S04]  /*0ab0*/  LDS R26, [R21+0x18] ;  /* 0x00001800151a7984 */ /* 0x000fe80000000800 */
[----:B------:R-:W-:Y:S04]  /*0ac0*/  LDS R27, [R22+0x1c] ;  /* 0x00001c00161b7984 */ /* 0x000fe80000000800 */
[----:B------:R-:W-:Y:S01]  /*0ad0*/  LDS R28, [R21+0x54] ;  /* 0x00005400151c7984 */ /* 0x000fe20000000800 */
[----:B0-----:R-:W-:-:S03]  /*0ae0*/  IMAD R23, R23, R24, R20 ;  /* 0x0000001817177224 */ /* 0x001fc600078e0214 */
[----:B------:R-:W-:Y:S04]  /*0af0*/  LDS R20, [R22+0x4] ;  /* 0x0000040016147984 */ /* 0x000fe80000000800 */
[----:B------:R-:W0:Y:S02]  /*0b00*/  LDS R24, [R21+0xc] ;  /* 0x00000c0015187984 */ /* 0x000e240000000800 */
[----:B0-----:R-:W-:Y:S02]  /*0b10*/  IMAD R20, R20, R24, R23 ;  /* 0x0000001814147224 */ /* 0x001fe400078e0217 */
[----:B------:R-:W-:Y:S02]  /*0b20*/  LDS R23, [R22+0xc] ;  /* 0x00000c0016177984 */ /* 0x000fe40000000800 */
[----:B------:R-:W-:-:S02]  /*0b30*/  IMAD R20, R25, R26, R20 ;  /* 0x0000001a19147224 */ /* 0x000fc400078e0214 */
[----:B------:R-:W0:Y:S04]  /*0b40*/  LDS R24, [R21+0x24] ;  /* 0x0000240015187984 */ /* 0x000e280000000800 */
[----:B------:R-:W-:Y:S04]  /*0b50*/  LDS R25, [R22+0x10] ;  /* 0x0000100016197984 */ /* 0x000fe80000000800 */
[----:B------:R-:W1:Y:S01]  /*0b60*/  LDS R26, [R21+0x30] ;  /* 0x00003000151a7984 */ /* 0x000e620000000800 */
[----:B0-----:R-:W-:-:S03]  /*0b70*/  IMAD R20, R23, R24, R20 ;  /* 0x0000001817147224 */ /* 0x001fc600078e0214 */
[----:B------:R-:W-:Y:S04]  /*0b80*/  LDS R23, [R22+0x14] ;  /* 0x0000140016177984 */ /* 0x000fe80000000800 */
[----:B------:R-:W0:Y:S01]  /*0b90*/  LDS R24, [R21+0x3c] ;  /* 0x00003c0015187984 */ /* 0x000e220000000800 */
[----:B-1----:R-:W-:-:S03]  /*0ba0*/  IMAD R20, R25, R26, R20 ;  /* 0x0000001a19147224 */ /* 0x002fc600078e0214 */
[----:B------:R-:W-:Y:S04]  /*0bb0*/  LDS R25, [R22+0x18] ;  /* 0x0000180016197984 */ /* 0x000fe80000000800 */
[----:B------:R-:W1:Y:S01]  /*0bc0*/  LDS R26, [R21+0x48] ;  /* 0x00004800151a7984 */ /* 0x000e620000000800 */
[----:B0-----:R-:W-:-:S04]  /*0bd0*/  IMAD R20, R23, R24, R20 ;  /* 0x0000001817147224 */ /* 0x001fc800078e0214 */
[----:B-1----:R-:W-:-:S04]  /*0be0*/  IMAD R20, R25, R26, R20 ;  /* 0x0000001a19147224 */ /* 0x002fc800078e0214 */
[----:B------:R-:W-:-:S07]  /*0bf0*/  IMAD R20, R27, R28, R20 ;  /* 0x0000001c1b147224 */ /* 0x000fce00078e0214 */
.L_x_5:
[----:B------:R-:W-:Y:S05]  /*0c00*/  @!P2 BRA `(.L_x_2) ;  /* 0x000000000080a947 */ /* 0x000fea0003800000 */
[----:B------:R-:W-:Y:S01]  /*0c10*/  ISETP.NE.AND P2, PT, R5, RZ, PT ;  /* 0x000000ff0500720c */ /* 0x000fe20003f45270 */
[----:B------:R-:W-:-:S12]  /*0c20*/  @!P1 BRA `(.L_x_6) ;  /* 0x00000000003c9947 */ /* 0x000fd80003800000 */
[C---:B------:R-:W-:Y:S01]  /*0c30*/  LEA R22, R13.reuse, R12, 0x2 ;  /* 0x0000000c0d167211 */ /* 0x040fe200078e10ff */
[C---:B------:R-:W-:Y:S01]  /*0c40*/  IMAD R21, R13.reuse, 0xc, R6 ;  /* 0x0000000c0d157824 */ /* 0x040fe200078e0206 */
[----:B------:R-:W-:-:S03]  /*0c50*/  IADD3 R13, PT, PT, R13, 0x4, RZ ;  /* 0x000000040d0d7810 */ /* 0x000fc60007ffe0ff */
        /* <DEDUP_REMOVED lines=9> */
[----:B0-----:R-:W-:-:S04]  /*0cf0*/  IMAD R20, R20, R24, R23 ;  /* 0x0000001814147224 */ /* 0x001fc800078e0217 */
[----:B------:R-:W-:-:S04]  /*0d00*/  IMAD R20, R25, R26, R20 ;  /* 0x0000001a19147224 */ /* 0x000fc800078e0214 */
[----:B------:R-:W-:-:S07]  /*0d10*/  IMAD R20, R27, R28, R20 ;  /* 0x0000001c1b147224 */ /* 0x000fce00078e0214 */
.L_x_6:
[----:B------:R-:W-:Y:S05]  /*0d20*/  @!P2 BRA `(.L_x_2) ;  /* 0x000000000038a947 */ /* 0x000fea0003800000 */
[C---:B------:R-:W-:Y:S01]  /*0d30*/  LEA R22, R13.reuse, R12, 0x2 ;  /* 0x0000000c0d167211 */ /* 0x040fe200078e10ff */
[----:B------:R-:W-:Y:S01]  /*0d40*/  IMAD R23, R13, 0xc, R6 ;  /* 0x0000000c0d177824 */ /* 0x000fe200078e0206 */
[----:B------:R-:W-:-:S03]  /*0d50*/  ISETP.NE.AND P2, PT, R5, 0x1, PT ;  /* 0x000000010500780c */ /* 0x000fc60003f45270 */
[----:B------:R-:W-:Y:S04]  /*0d60*/  LDS R13, [R22] ;  /* 0x00000000160d7984 */ /* 0x000fe80000000800 */
[----:B------:R-:W0:Y:S02]  /*0d70*/  LDS R6, [R23] ;  /* 0x0000000017067984 */ /* 0x000e240000000800 */
[----:B0-----:R-:W-:-:S04]  /*0d80*/  IMAD R20, R13, R6, R20 ;  /* 0x000000060d147224 */ /* 0x001fc800078e0214 */
[----:B------:R-:W-:Y:S05]  /*0d90*/  @!P2 BRA `(.L_x_2) ;  /* 0x00000000001ca947 */ /* 0x000fea0003800000 */
[----:B------:R-:W-:Y:S01]  /*0da0*/  ISETP.NE.AND P2, PT, R5, 0x2, PT ;  /* 0x000000020500780c */ /* 0x000fe20003f45270 */
[----:B------:R-:W-:Y:S04]  /*0db0*/  LDS R13, [R22+0x4] ;  /* 0x00000400160d7984 */ /* 0x000fe80000000800 */
[----:B------:R-:W0:Y:S08]  /*0dc0*/  LDS R6, [R23+0xc] ;  /* 0x00000c0017067984 */ /* 0x000e300000000800 */
[----:B------:R-:W-:Y:S04]  /*0dd0*/  @P2 LDS R21, [R22+0x8] ;  /* 0x0000080016152984 */ /* 0x000fe80000000800 */
[----:B------:R-:W1:Y:S01]  /*0de0*/  @P2 LDS R12, [R23+0x18] ;  /* 0x00001800170c2984 */ /* 0x000e620000000800 */
[----:B0-----:R-:W-:-:S04]  /*0df0*/  IMAD R20, R13, R6, R20 ;  /* 0x000000060d147224 */ /* 0x001fc800078e0214 */
[----:B-1----:R-:W-:-:S07]  /*0e00*/  @P2 IMAD R20, R21, R12, R20 ;  /* 0x0000000c15142224 */ /* 0x002fce00078e0214 */
.L_x_2:
[----:B------:R-:W-:Y:S01]  /*0e10*/  BAR.SYNC.DEFER_BLOCKING 0x0 ;  /* 0x0000000000007b1d */ /* 0x000fe20000010000 */
[----:B------:R-:W-:-:S05]  /*0e20*/  IMAD R6, R15, 0x24, R8 ;  /* 0x000000240f067824 */ /* 0x000fca00078e0208 */
[----:B------:R-:W0:Y:S01]  /*0e30*/  LDCU.64 UR6, c[0x0][0x3a8] ;  /* 0x00007500ff0677ac */ /* 0x000e220008000a00 */
[----:B------:R1:W2:Y:S02]  /*0e40*/  LDS R21, [R6] ;  /* 0x0000000006157984 */ /* 0x0002a40000000800 */
[----:B-1----:R-:W-:-:S04]  /*0e50*/  IMAD.MOV.U32 R6, RZ, RZ, R10 ;  /* 0x000000ffff067224 */ /* 0x002fc800078e000a */
[----:B0-----:R-:W-:-:S04]  /*0e60*/  IMAD.WIDE.U32 R12, R15, UR6, R6 ;  /* 0x000000060f0c7c25 */ /* 0x001fc8000f8e0006 */
[C---:B------:R-:W-:Y:S01]  /*0e70*/  IMAD R13, R15.reuse, UR7, R13 ;  /* 0x000000070f0d7c24 */ /* 0x040fe2000f8e020d */
[----:B------:R-:W-:Y:S02]  /*0e80*/  IADD3 R12, P2, PT, R2, R12, RZ ;  /* 0x0000000c020c7210 */ /* 0x000fe40007f5e0ff */
[----:B------:R-:W-:Y:S02]  /*0e90*/  IADD3 R15, PT, PT, R15, 0x1, RZ ;  /* 0x000000010f0f7810 */ /* 0x000fe40007ffe0ff */
[----:B------:R-:W-:Y:S02]  /*0ea0*/  IADD3.X R13, PT, PT, R3, R13, RZ, P2, !PT ;  /* 0x0000000d030d7210 */ /* 0x000fe400017fe4ff */
[----:B------:R-:W-:Y:S02]  /*0eb0*/  ISETP.NE.AND P2, PT, R15, 0x3, PT ;  /* 0x000000030f00780c */ /* 0x000fe40003f45270 */
[----:B--2---:R-:W-:-:S05]  /*0ec0*/  IADD3 R21, PT, PT, R21, R20, RZ ;  /* 0x0000001415157210 */ /* 0x004fca0007ffe0ff */
[----:B------:R0:W-:Y:S06]  /*0ed0*/  STG.E desc[UR4][R12.64], R21 ;  /* 0x000000150c007986 */ /* 0x0001ec000c101904 */
[----:B------:R-:W-:Y:S05]  /*0ee0*/  @P2 BRA `(.L_x_7) ;  /* 0xfffffff400b82947 */ /* 0x000fea000383ffff */
[----:B------:R-:W-:Y:S05]  /*0ef0*/  EXIT ;  /* 0x000000000000794d */ /* 0x000fea0003800000 */
.L_x_8:
[----:B------:R-:W-:-:S00]  /*0f00*/  BRA `(.L_x_8) ;  /* 0xfffffffc00fc7947 */ /* 0x000fc0000383ffff */
[----:B------:R-:W-:-:S00]  /*0f10*/  NOP ;  /* 0x0000000000007918 */ /* 0x000fc00000000000 */
        /* <DEDUP_REMOVED lines=14> */
.L_x_18:


//--------------------- .text._Z36matrix_operations_with_shared_memoryPiS_S_S_immm --------------------------
	.section	.text._Z36matrix_operations_with_shared_memoryPiS_S_S_immm,"ax",@progbits
	.align	128
        .global         _Z36matrix_operations_with_shared_memoryPiS_S_S_immm
        .type           _Z36matrix_operations_with_shared_memoryPiS_S_S_immm,@function
        .size           _Z36matrix_operations_with_shared_memoryPiS_S_S_immm,(.L_x_19 - _Z36matrix_operations_with_shared_memoryPiS_S_S_immm)
        .other          _Z36matrix_operations_with_shared_memoryPiS_S_S_immm,@"STO_CUDA_ENTRY STV_DEFAULT"
_Z36matrix_operations_with_shared_memoryPiS_S_S_immm:
.text._Z36matrix_operations_with_shared_memoryPiS_S_S_immm:
[----:B------:R-:W-:Y:S01]  /*0000*/  LDC R1, c[0x0][0x37c] ;  /* 0x0000df00ff017b82 */ /* 0x000fe20000000800 */
[----:B------:R-:W0:Y:S07]  /*0010*/  S2R R2, SR_TID.X ;  /* 0x0000000000027919 */ /* 0x000e2e0000002100 */
[----:B------:R-:W0:Y:S01]  /*0020*/  LDC R3, c[0x0][0x360] ;  /* 0x0000d800ff037b82 */ /* 0x000e220000000800 */
[----:B------:R-:W1:Y:S01]  /*0030*/  LDCU UR12, c[0x0][0x3a0] ;  /* 0x00007400ff0c77ac */ /* 0x000e620008000800 */
[----:B------:R-:W-:Y:S01]  /*0040*/  BSSY.RECONVERGENT B0, `(.L_x_9) ;  /* 0x000002e000007945 */ /* 0x000fe20003800200 */
[----:B------:R-:W2:Y:S01]  /*0050*/  S2R R5, SR_TID.Y ;  /* 0x0000000000057919 */ /* 0x000ea20000002200 */
[----:B------:R-:W3:Y:S01]  /*0060*/  LDCU.64 UR6, c[0x0][0x3b8] ;  /* 0x00007700ff0677ac */ /* 0x000ee20008000a00 */
[----:B------:R-:W4:Y:S03]  /*0070*/  S2R R0, SR_CgaCtaId ;  /* 0x0000000000007919 */ /* 0x000f260000008800 */
[----:B------:R-:W0:Y:S01]  /*0080*/  S2UR UR4, SR_CTAID.X ;  /* 0x00000000000479c3 */ /* 0x000e220000002500 */
[----:B------:R-:W0:Y:S07]  /*0090*/  LDCU.64 UR10, c[0x0][0x358] ;  /* 0x00006b00ff0a77ac */ /* 0x000e2e0008000a00 */
[----:B------:R-:W2:Y:S01]  /*00a0*/  S2UR UR5, SR_CTAID.Y ;  /* 0x00000000000579c3 */ /* 0x000ea20000002600 */
[----:B---3--:R-:W-:-:S07]  /*00b0*/  USHF.R.U64 UR6, UR6, 0x2, UR7 ;  /* 0x0000000206067899 */ /* 0x008fce0008001207 */
[----:B------:R-:W2:Y:S01]  /*00c0*/  LDC R4, c[0x0][0x364] ;  /* 0x0000d900ff047b82 */ /* 0x000ea20000000800 */
[----:B0-----:R-:W-:Y:S01]  /*00d0*/  IMAD R2, R3, UR4, R2 ;  /* 0x0000000403027c24 */ /* 0x001fe2000f8e0202 */
[----:B------:R-:W-:-:S04]  /*00e0*/  MOV R3, 0x400 ;  /* 0x0000040000037802 */ /* 0x000fc80000000f00 */
[----:B------:R-:W-:-:S04]  /*00f0*/  IADD3 R7, PT, PT, R3, 0x48, RZ ;  /* 0x0000004803077810 */ /* 0x000fc80007ffe0ff */
[----:B----4-:R-:W-:Y:S01]  /*0100*/  LEA R6, R0, R7, 0x18 ;  /* 0x0000000700067211 */ /* 0x010fe200078ec0ff */
[----:B--2---:R-:W-:-:S04]  /*0110*/  IMAD R5, R4, UR5, R5 ;  /* 0x0000000504057c24 */ /* 0x004fc8000f8e0205 */
[----:B------:R-:W-:Y:S01]  /*0120*/  IMAD R9, R5, 0xc, R6 ;  /* 0x0000000c05097824 */ /* 0x000fe200078e0206 */
[C---:B------:R-:W-:Y:S02]  /*0130*/  VIMNMX R4, PT, PT, R2.reuse, R5, !PT ;  /* 0x0000000502047248 */ /* 0x040fe40007fe0100 */
[----:B------:R-:W-:Y:S02]  /*0140*/  SHF.L.U32 R6, R2, 0x2, RZ ;  /* 0x0000000202067819 */ /* 0x000fe400000006ff */
[----:B-1----:R-:W-:Y:S02]  /*0150*/  ISETP.GE.AND P0, PT, R4, UR12, PT ;  /* 0x0000000c04007c0c */ /* 0x002fe4000bf06270 */
[----:B------:R-:W-:Y:S02]  /*0160*/  LEA R4, R0, R3, 0x18 ;  /* 0x0000000300047211 */ /* 0x000fe400078ec0ff */
[----:B------:R-:W-:-:S03]  /*0170*/  IADD3 R8, PT, PT, R9, R6, RZ ;  /* 0x0000000609087210 */ /* 0x000fc60007ffe0ff */
[----:B------:R-:W-:-:S06]  /*0180*/  IMAD R7, R5, 0xc, R4 ;  /* 0x0000000c05077824 */ /* 0x000fcc00078e0204 */
[----:B------:R-:W-:Y:S05]  /*0190*/  @P0 BRA `(.L_x_10) ;  /* 0x0000000000600947 */ /* 0x000fea0003800000 */
[----:B------:R-:W0:Y:S01]  /*01a0*/  LDCU.64 UR4, c[0x0][0x3a8] ;  /* 0x00007500ff0477ac */ /* 0x000e220008000a00 */
[----:B------:R-:W1:Y:S01]  /*01b0*/  LDC.64 R14, c[0x0][0x380] ;  /* 0x0000e000ff0e7b82 */ /* 0x000e620000000a00 */
[----:B------:R-:W-:Y:S01]  /*01c0*/  IMAD R19, R5, UR6, R2 ;  /* 0x0000000605137c24 */ /* 0x000fe2000f8e0202 */
[----:B------:R-:W2:Y:S06]  /*01d0*/  LDCU.64 UR8, c[0x0][0x3b0] ;  /* 0x00007600ff0877ac */ /* 0x000eac0008000a00 */
[----:B------:R-:W3:Y:S08]  /*01e0*/  LDC.64 R12, c[0x0][0x388] ;  /* 0x0000e200ff0c7b82 */ /* 0x000ef00000000a00 */
[----:B------:R-:W4:Y:S01]  /*01f0*/  LDC.64 R10, c[0x0][0x390] ;  /* 0x0000e400ff0a7b82 */ /* 0x000f220000000a00 */
[----:B0-----:R-:W-:-:S02]  /*0200*/  USHF.R.U64 UR4, UR4, 0x2, UR5 ;  /* 0x0000000204047899 */ /* 0x001fc40008001205 */
[----:B--2---:R-:W-:-:S04]  /*0210*/  USHF.R.U64 UR5, UR8, 0x2, UR9 ;  /* 0x0000000208057899 */ /* 0x004fc80008001209 */
[C-C-:B------:R-:W-:Y:S02]  /*0220*/  IMAD R9, R5.reuse, UR4, R2.reuse ;  /* 0x0000000405097c24 */ /* 0x140fe4000f8e0202 */
[----:B------:R-:W-:Y:S02]  /*0230*/  IMAD R17, R5, UR5, R2 ;  /* 0x0000000505117c24 */ /* 0x000fe4000f8e0202 */
[----:B-1----:R-:W-:-:S04]  /*0240*/  IMAD.WIDE R14, R9, 0x4, R14 ;  /* 0x00000004090e7825 */ /* 0x002fc800078e020e */
[----:B---3--:R-:W-:Y:S02]  /*0250*/  IMAD.WIDE R12, R17, 0x4, R12 ;  /* 0x00000004110c7825 */ /* 0x008fe400078e020c */
[----:B------:R-:W2:Y:S04]  /*0260*/  LDG.E R14, desc[UR10][R14.64] ;  /* 0x0000000a0e0e7981 */ /* 0x000ea8000c1e1900 */
[----:B------:R-:W3:Y:S01]  /*0270*/  LDG.E R12, desc[UR10][R12.64] ;  /* 0x0000000a0c0c7981 */ /* 0x000ee2000c1e1900 */
[----:B----4-:R-:W-:-:S06]  /*0280*/  IMAD.WIDE R10, R19, 0x4, R10 ;  /* 0x00000004130a7825 */ /* 0x010fcc00078e020a */
[----:B------:R-:W4:Y:S01]  /*0290*/  LDG.E R11, desc[UR10][R10.64] ;  /* 0x0000000a0a0b7981 */ /* 0x000f22000c1e1900 */
[----:B------:R-:W-:-:S04]  /*02a0*/  IADD3 R9, PT, PT, R3, 0x24, RZ ;  /* 0x0000002403097810 */ /* 0x000fc80007ffe0ff */
[----:B------:R-:W-:-:S05]  /*02b0*/  LEA R16, R0, R9, 0x18 ;  /* 0x0000000900107211 */ /* 0x000fca00078ec0ff */
[----:B------:R-:W-:Y:S01]  /*02c0*/  IMAD R17, R5, 0xc, R16 ;  /* 0x0000000c05117824 */ /* 0x000fe200078e0210 */
[----:B------:R-:W-:-:S04]  /*02d0*/  IADD3 R9, PT, PT, R7, R6, RZ ;  /* 0x0000000607097210 */ /* 0x000fc80007ffe0ff */
[----:B------:R-:W-:Y:S01]  /*02e0*/  IADD3 R17, PT, PT, R6, R17, RZ ;  /* 0x0000001106117210 */ /* 0x000fe20007ffe0ff */
[----:B--2---:R0:W-:Y:S04]  /*02f0*/  STS [R9], R14 ;  /* 0x0000000e09007388 */ /* 0x0041e80000000800 */
[----:B---3--:R0:W-:Y:S04]  /*0300*/  STS [R17], R12 ;  /* 0x0000000c11007388 */ /* 0x0081e80000000800 */
[----:B----4-:R0:W-:Y:S02]  /*0310*/  STS [R8], R11 ;  /* 0x0000000b08007388 */ /* 0x0101e40000000800 */
.L_x_10:
[----:B------:R-:W-:Y:S05]  /*0320*/  BSYNC.RECONVERGENT B0 ;  /* 0x0000000000007941 */ /* 0x000fea0003800200 */
.L_x_9:
[----:B------:R-:W-:Y:S01]  /*0330*/  BAR.SYNC.DEFER_BLOCKING 0x0 ;  /* 0x0000000000007b1d */ /* 0x000fe20000010000 */
[----:B------:R-:W-:Y:S01]  /*0340*/  UISETP.GE.AND UP0, UPT, UR12, 0x1, UPT ;  /* 0x000000010c00788c */ /* 0x000fe2000bf06270 */
[----:B0-----:R-:W-:-:S08]  /*0350*/  HFMA2 R12, -RZ, RZ, 0, 0 ;  /* 0x00000000ff0c7431 */ /* 0x001fd000000001ff */
[----:B------:R-:W-:Y:S05]  /*0360*/  BRA.U !UP0, `(.L_x_11) ;  /* 0x0000000908207547 */ /* 0x000fea000b800000 */
[----:B------:R-:W-:Y:S01]  /*0370*/  UISETP.GE.U32.AND UP1, UPT, UR12, 0x10, UPT ;  /* 0x000000100c00788c */ /* 0x000fe2000bf26070 */
[----:B------:R-:W-:Y:S01]  /*0380*/  MOV R10, RZ ;  /* 0x000000ff000a7202 */ /* 0x000fe20000000f00 */
[----:B------:R-:W-:Y:S01]  /*0390*/  ULOP3.LUT UR4, UR12, 0xf, URZ, 0xc0, !UPT ;  /* 0x0000000f0c047892 */ /* 0x000fe2000f8ec0ff */
[----:B------:R-:W-:-:S03]  /*03a0*/  MOV R12, RZ ;  /* 0x000000ff000c7202 */ /* 0x000fc60000000f00 */
[----:B------:R-:W-:-:S03]  /*03b0*/  UISETP.NE.AND UP0, UPT, UR4, URZ, UPT ;  /* 0x000000ff0400728c */ /* 0x000fc6000bf05270 */
[----:B------:R-:W-:Y:S08]  /*03c0*/  BRA.U !UP1, `(.L_x_12) ;  /* 0x0000000109f47547 */ /* 0x000ff0000b800000 */
[----:B------:R-:W-:Y:S01]  /*03d0*/  IADD3 R9, PT, PT, R3, 0x24, RZ ;  /* 0x0000002403097810 */ /* 0x000fe20007ffe0ff */
[----:B------:R-:W-:Y:S01]  /*03e0*/  ULOP3.LUT UR5, UR12, 0x7ffffff0, URZ, 0xc0, !UPT ;  /* 0x7ffffff00c057892 */ /* 0x000fe2000f8ec0ff */
[----:B------:R-:W-:Y:S02]  /*03f0*/  IADD3 R11, PT, PT, R7, 0x20, RZ ;  /* 0x00000020070b7810 */ /* 0x000fe40007ffe0ff */
[----:B------:R-:W-:Y:S01]  /*0400*/  LEA R9, R0, R9, 0x18 ;  /* 0x0000000900097211 */ /* 0x000fe200078ec0ff */
[----:B------:R-:W-:Y:S01]  /*0410*/  UIADD3 UR7, UPT, UPT, -UR5, URZ, URZ ;  /* 0x000000ff05077290 */ /* 0x000fe2000fffe1ff */
[----:B------:R-:W-:Y:S02]  /*0420*/  MOV R12, RZ ;  /* 0x000000ff000c7202 */ /* 0x000fe40000000f00 */
[----:B------:R-:W-:Y:S02]  /*0430*/  MOV R10, UR5 ;  /* 0x00000005000a7c02 */ /* 0x000fe40008000f00 */
[----:B------:R-:W-:-:S07]  /*0440*/  IADD3 R9, PT, PT, R6, 0x60, R9 ;  /* 0x0000006006097810 */ /* 0x000fce0007ffe009 */
.L_x_13:
[----:B------:R-:W-:Y:S01]  /*0450*/  LDS R13, [R11+-0x20] ;  /* 0xffffe0000b0d7984 */ /* 0x000fe20000000800 */
[----:B------:R-:W-:-:S03]  /*0460*/  UIADD3 UR7, UPT, UPT, UR7, 0x10, URZ ;  /* 0x0000001007077890 */ /* 0x000fc6000fffe0ff */
[----:B------:R-:W0:Y:S01]  /*0470*/  LDS R14, [R9+-0x60] ;  /* 0xffffa000090e7984 */ /* 0x000e220000000800 */
[----:B------:R-:W-:-:S03]  /*0480*/  UISETP.NE.AND UP1, UPT, UR7, URZ, UPT ;  /* 0x000000ff0700728c */ /* 0x000fc6000bf25270 */
[----:B------:R-:W-:Y:S04]  /*0490*/  LDS R15, [R11+-0x1c] ;  /* 0xffffe4000b0f7984 */ /* 0x000fe80000000800 */
[----:B------:R-:W1:Y:S04]  /*04a0*/  LDS R16, [R9+-0x54] ;  /* 0xffffac0009107984 */ /* 0x000e680000000800 */
[----:B------:R-:W-:Y:S04]  /*04b0*/  LDS R20, [R11+-0x18] ;  /* 0xffffe8000b147984 */ /* 0x000fe80000000800 */
[----:B------:R-:W2:Y:S04]  /*04c0*/  LDS R21, [R9+-0x48] ;  /* 0xffffb80009157984 */ /* 0x000ea80000000800 */
[----:B------:R-:W-:Y:S04]  /*04d0*/  LDS R24, [R11+-0x14] ;  /* 0xffffec000b187984 */ /* 0x000fe80000000800 */
[----:B------:R-:W3:Y:S04]  /*04e0*/  LDS R25, [R9+-0x3c] ;  /* 0xffffc40009197984 */ /* 0x000ee80000000800 */
[----:B------:R-:W-:Y:S04]  /*04f0*/  LDS R22, [R11+-0x10] ;  /* 0xfffff0000b167984 */ /* 0x000fe80000000800 */
[----:B------:R-:W4:Y:S04]  /*0500*/  LDS R23, [R9+-0x30] ;  /* 0xffffd00009177984 */ /* 0x000f280000000800 */
[----:B------:R-:W-:Y:S04]  /*0510*/  LDS R18, [R11+-0xc] ;  /* 0xfffff4000b127984 */ /* 0x000fe80000000800 */
[----:B------:R-:W5:Y:S01]  /*0520*/  LDS R19, [R9+-0x24] ;  /* 0xffffdc0009137984 */ /* 0x000f620000000800 */
        /* <DEDUP_REMOVED lines=9> */
[----:B---3--:R-:W-:-:S03]  /*05c0*/  IMAD R24, R24, R25, R20 ;  /* 0x0000001918187224 */ /* 0x008fc600078e0214 */
[----:B------:R-:W-:Y:S04]  /*05d0*/  LDS R21, [R11+0x4] ;  /* 0x000004000b157984 */ /* 0x000fe80000000800 */
[----:B------:R-:W3:Y:S01]  /*05e0*/  LDS R20, [R9+0xc] ;  /* 0x00000c0009147984 */ /* 0x000ee20000000800 */
[----:B----4-:R-:W-:-:S03]  /*05f0*/  IMAD R24, R22, R23, R24 ;  /* 0x0000001716187224 */ /* 0x010fc600078e0218 */
[----:B------:R-:W-:Y:S04]  /*0600*/  LDS R22, [R11+0x8] ;  /* 0x000008000b167984 */ /* 0x000fe80000000800 */
[----:B------:R-:W4:Y:S01]  /*0610*/  LDS R23, [R9+0x18] ;  /* 0x0000180009177984 */ /* 0x000f220000000800 */
[----:B-----5:R-:W-:-:S03]  /*0620*/  IMAD R24, R18, R19, R24 ;  /* 0x0000001312187224 */ /* 0x020fc600078e0218 */
[----:B------:R-:W-:Y:S04]  /*0630*/  LDS R18, [R11+0xc] ;  /* 0x00000c000b127984 */ /* 0x000fe80000000800 */
[----:B------:R-:W5:Y:S01]  /*0640*/  LDS R19, [R9+0x24] ;  /* 0x0000240009137984 */ /* 0x000f620000000800 */
        /* <DEDUP_REMOVED lines=9> */
[----:B---3--:R-:W-:-:S03]  /*06e0*/  IMAD R20, R21, R20, R26 ;  /* 0x0000001415147224 */ /* 0x008fc600078e021a */
[----:B------:R3:W-:Y:S04]  /*06f0*/  LDS R16, [R11+0x1c] ;  /* 0x00001c000b107984 */ /* 0x0007e80000000800 */
[----:B------:R5:W2:Y:S01]  /*0700*/  LDS R17, [R9+0x54] ;  /* 0x0000540009117984 */ /* 0x000aa20000000800 */
[----:B----4-:R-:W-:Y:S01]  /*0710*/  IMAD R20, R22, R23, R20 ;  /* 0x0000001716147224 */ /* 0x010fe200078e0214 */
[----:B---3--:R-:W-:-:S03]  /*0720*/  IADD3 R11, PT, PT, R11, 0x40, RZ ;  /* 0x000000400b0b7810 */ /* 0x008fc60007ffe0ff */
[----:B-----5:R-:W-:Y:S01]  /*0730*/  IMAD R18, R18, R19, R20 ;  /* 0x0000001312127224 */ /* 0x020fe200078e0214 */
[----:B------:R-:W-:-:S03]  /*0740*/  IADD3 R9, PT, PT, R9, 0xc0, RZ ;  /* 0x000000c009097810 */ /* 0x000fc60007ffe0ff */
[----:B0-----:R-:W-:-:S04]  /*0750*/  IMAD R12, R12, R13, R18 ;  /* 0x0000000d0c0c7224 */ /* 0x001fc800078e0212 */
[----:B-1----:R-:W-:-:S04]  /*0760*/  IMAD R12, R14, R15, R12 ;  /* 0x0000000f0e0c7224 */ /* 0x002fc800078e020c */
[----:B--2---:R-:W-:-:S04]  /*0770*/  IMAD R12, R24, R25, R12 ;  /* 0x00000019180c7224 */ /* 0x004fc800078e020c */
[----:B------:R-:W-:Y:S01]  /*0780*/  IMAD R12, R16, R17, R12 ;  /* 0x00000011100c7224 */ /* 0x000fe200078e020c */
[----:B------:R-:W-:Y:S06]  /*0790*/  BRA.U UP1, `(.L_x_13) ;  /* 0xfffffffd012c7547 */ /* 0x000fec000b83ffff */
.L_x_12:
[----:B------:R-:W-:Y:S05]  /*07a0*/  BRA.U !UP0, `(.L_x_11) ;  /* 0x0000000508107547 */ /* 0x000fea000b800000 */
[----:B------:R-:W-:Y:S01]  /*07b0*/  UISETP.GE.U32.AND UP0, UPT, UR4, 0x8, UPT ;  /* 0x000000080400788c */ /* 0x000fe2000bf06070 */
[----:B------:R-:W-:Y:S01]  /*07c0*/  IADD3 R9, PT, PT, R3, 0x24, RZ ;  /* 0x0000002403097810 */ /* 0x000fe20007ffe0ff */
[----:B------:R-:W-:-:S03]  /*07d0*/  ULOP3.LUT UR5, UR12, 0x7, URZ, 0xc0, !UPT ;  /* 0x000000070c057892 */ /* 0x000fc6000f8ec0ff */
[----:B------:R-:W-:Y:S01]  /*07e0*/  LEA R9, R0, R9, 0x18 ;  /* 0x0000000900097211 */ /* 0x000fe200078ec0ff */
[----:B------:R-:W-:-:S03]  /*07f0*/  UISETP.NE.AND UP1, UPT, UR5, URZ, UPT ;  /* 0x000000ff0500728c */ /* 0x000fc6000bf25270 */
[----:B------:R-:W-:Y:S01]  /*0800*/  IADD3 R3, PT, PT, R6, R9, RZ ;  /* 0x0000000906037210 */ /* 0x000fe20007ffe0ff */
[----:B------:R-:W-:Y:S07]  /*0810*/  BRA.U !UP0, `(.L_x_14) ;  /* 0x00000001086c7547 */ /* 0x000fee000b800000 */
[C---:B------:R-:W-:Y:S01]  /*0820*/  LEA R23, R10.reuse, R7, 0x2 ;  /* 0x000000070a177211 */ /* 0x040fe200078e10ff */
[C---:B------:R-:W-:Y:S01]  /*0830*/  IMAD R24, R10.reuse, 0xc, R3 ;  /* 0x0000000c0a187824 */ /* 0x040fe200078e0203 */
[----:B------:R-:W-:-:S03]  /*0840*/  IADD3 R10, PT, PT, R10, 0x8, RZ ;  /* 0x000000080a0a7810 */ /* 0x000fc60007ffe0ff */
[----:B------:R-:W-:Y:S04]  /*0850*/  LDS R25, [R23] ;  /* 0x0000000017197984 */ /* 0x000fe80000000800 */
[----:B------:R-:W0:Y:S04]  /*0860*/  LDS R26, [R24] ;  /* 0x00000000181a7984 */ /* 0x000e280000000800 */
[----:B------:R-:W-:Y:S04]  /*0870*/  LDS R28, [R23+0x4] ;  /* 0x00000400171c7984 */ /* 0x000fe80000000800 */
[----:B------:R-:W1:Y:S04]  /*0880*/  LDS R27, [R24+0xc] ;  /* 0x00000c00181b7984 */ /* 0x000e680000000800 */
[----:B------:R-:W-:Y:S04]  /*0890*/  LDS R19, [R23+0x8] ;  /* 0x0000080017137984 */ /* 0x000fe80000000800 */
[----:B------:R-:W2:Y:S04]  /*08a0*/  LDS R20, [R24+0x18] ;  /* 0x0000180018147984 */ /* 0x000ea80000000800 */
[----:B------:R-:W-:Y:S04]  /*08b0*/  LDS R17, [R23+0xc] ;  /* 0x00000c0017117984 */ /* 0x000fe80000000800 */
[----:B------:R-:W3:Y:S04]  /*08c0*/  LDS R18, [R24+0x24] ;  /* 0x0000240018127984 */ /* 0x000ee80000000800 */
[----:B------:R-:W-:Y:S04]  /*08d0*/  LDS R15, [R23+0x10] ;  /* 0x00001000170f7984 */ /* 0x000fe80000000800 */
[----:B------:R-:W4:Y:S04]  /*08e0*/  LDS R16, [R24+0x30] ;  /* 0x0000300018107984 */ /* 0x000f280000000800 */
        /* <DEDUP_REMOVED lines=8> */
[----:B--2---:R-:W-:-:S04]  /*0970*/  IMAD R19, R19, R20, R25 ;  /* 0x0000001413137224 */ /* 0x004fc800078e0219 */
[----:B---3--:R-:W-:-:S04]  /*0980*/  IMAD R17, R17, R18, R19 ;  /* 0x0000001211117224 */ /* 0x008fc800078e0213 */
[----:B----4-:R-:W-:-:S04]  /*0990*/  IMAD R15, R15, R16, R17 ;  /* 0x000000100f0f7224 */ /* 0x010fc800078e0211 */
[----:B-----5:R-:W-:-:S04]  /*09a0*/  IMAD R13, R13, R14, R15 ;  /* 0x0000000e0d0d7224 */ /* 0x020fc800078e020f */
[----:B0-----:R-:W-:-:S04]  /*09b0*/  IMAD R0, R0, R11, R13 ;  /* 0x0000000b00007224 */ /* 0x001fc800078e020d */
[----:B-1----:R-:W-:-:S07]  /*09c0*/  IMAD R12, R21, R22, R0 ;  /* 0x00000016150c7224 */ /* 0x002fce00078e0200 */
.L_x_14:
[----:B------:R-:W-:Y:S05]  /*09d0*/  BRA.U !UP1, `(.L_x_11) ;  /* 0x0000000109847547 */ /* 0x000fea000b800000 */
[----:B------:R-:W-:Y:S02]  /*09e0*/  UISETP.GE.U32.AND UP0, UPT, UR5, 0x4, UPT ;  /* 0x000000040500788c */ /* 0x000fe4000bf06070 */
[----:B------:R-:W-:-:S04]  /*09f0*/  ULOP3.LUT UR4, UR12, 0x3, URZ, 0xc0, !UPT ;  /* 0x000000030c047892 */ /* 0x000fc8000f8ec0ff */
[----:B------:R-:W-:-:S03]  /*0a00*/  UISETP.NE.AND UP1, UPT, UR4, URZ, UPT ;  /* 0x000000ff0400728c */ /* 0x000fc6000bf25270 */
[----:B------:R-:W-:Y:S08]  /*0a10*/  BRA.U !UP0, `(.L_x_15) ;  /* 0x00000001083c7547 */ /* 0x000ff0000b800000 */
        /* <DEDUP_REMOVED lines=10> */
[----:B------:R-:W3:Y:S01]  /*0ac0*/  LDS R17, [R0+0x24] ;  /* 0x0000240000117984 */ /* 0x000ee20000000800 */
[----:B0-----:R-:W-:-:S04]  /*0ad0*/  IMAD R3, R3, R11, R12 ;  /* 0x0000000b03037224 */ /* 0x001fc800078e020c */
[----:B-1----:R-:W-:-:S04]  /*0ae0*/  IMAD R3, R14, R13, R3 ;  /* 0x0000000d0e037224 */ /* 0x002fc800078e0203 */
[----:B--2---:R-:W-:-:S04]  /*0af0*/  IMAD R3, R16, R15, R3 ;  /* 0x0000000f10037224 */ /* 0x004fc800078e0203 */
[----:B---3--:R-:W-:-:S07]  /*0b00*/  IMAD R12, R18, R17, R3 ;  /* 0x00000011120c7224 */ /* 0x008fce00078e0203 */
.L_x_15:
[----:B------:R-:W-:Y:S05]  /*0b10*/  BRA.U !UP1, `(.L_x_11) ;  /* 0x0000000109347547 */ /* 0x000fea000b800000 */
[----:B------:R-:W-:Y:S01]  /*0b20*/  IMAD R6, R10, 0xc, R6 ;  /* 0x0000000c0a067824 */ /* 0x000fe200078e0206 */
[----:B------:R-:W-:Y:S01]  /*0b30*/  UIADD3 UR4, UPT, UPT, -UR4, URZ, URZ ;  /* 0x000000ff04047290 */ /* 0x000fe2000fffe1ff */
[----:B------:R-:W-:-:S03]  /*0b40*/  IMAD R3, R5, 0x3, R10 ;  /* 0x0000000305037824 */ /* 0x000fc600078e020a */
[----:B------:R-:W-:Y:S02]  /*0b50*/  IADD3 R6, PT, PT, R9, R6, RZ ;  /* 0x0000000609067210 */ /* 0x000fe40007ffe0ff */
[----:B------:R-:W-:-:S07]  /*0b60*/  LEA R4, R3, R4, 0x2 ;  /* 0x0000000403047211 */ /* 0x000fce00078e10ff */
.L_x_16:
[----:B------:R0:W-:Y:S01]  /*0b70*/  LDS R3, [R4] ;  /* 0x0000000004037984 */ /* 0x0001e20000000800 */
[----:B------:R-:W-:-:S03]  /*0b80*/  UIADD3 UR4, UPT, UPT, UR4, 0x1, URZ ;  /* 0x0000000104047890 */ /* 0x000fc6000fffe0ff */
[----:B------:R1:W2:Y:S01]  /*0b90*/  LDS R0, [R6] ;  /* 0x0000000006007984 */ /* 0x0002a20000000800 */
[----:B------:R-:W-:Y:S01]  /*0ba0*/  UISETP.NE.AND UP0, UPT, UR4, URZ, UPT ;  /* 0x000000ff0400728c */ /* 0x000fe2000bf05270 */
[----:B0-----:R-:W-:Y:S02]  /*0bb0*/  IADD3 R4, PT, PT, R4, 0x4, RZ ;  /* 0x0000000404047810 */ /* 0x001fe40007ffe0ff */
[----:B-1----:R-:W-:Y:S01]  /*0bc0*/  IADD3 R6, PT, PT, R6, 0xc, RZ ;  /* 0x0000000c06067810 */ /* 0x002fe20007ffe0ff */
[----:B--2---:R-:W-:-:S05]  /*0bd0*/  IMAD R12, R3, R0, R12 ;  /* 0x00000000030c7224 */ /* 0x004fca00078e020c */
[----:B------:R-:W-:Y:S05]  /*0be0*/  BRA.U UP0, `(.L_x_16) ;  /* 0xfffffffd00e07547 */ /* 0x000fea000b83ffff */
.L_x_11:
[----:B------:R-:W-:Y:S01]  /*0bf0*/  BAR.SYNC.DEFER_BLOCKING 0x0 ;  /* 0x0000000000007b1d */ /* 0x000fe20000010000 */
[----:B------:R-:W-:-:S07]  /*0c00*/  IMAD R3, R5, UR6, R2 ;  /* 0x0000000605037c24 */ /* 0x000fce000f8e0202 */
[----:B------:R-:W0:Y:S01]  /*0c10*/  LDC.64 R6, c[0x0][0x398] ;  /* 0x0000e600ff067b82 */ /* 0x000e220000000a00 */
[----:B------:R-:W1:Y:S01]  /*0c20*/  LDS R9, [R8] ;  /* 0x0000000008097984 */ /* 0x000e620000000800 */
[----:B0-----:R-:W-:Y:S01]  /*0c30*/  IMAD.WIDE R2, R3, 0x4, R6 ;  /* 0x0000000403027825 */ /* 0x001fe200078e0206 */
[----:B-1----:R-:W-:-:S05]  /*0c40*/  IADD3 R9, PT, PT, R9, R12, RZ ;  /* 0x0000000c09097210 */ /* 0x002fca0007ffe0ff */
[----:B------:R-:W-:Y:S01]  /*0c50*/  STG.E desc[UR10][R2.64], R9 ;  /* 0x0000000902007986 */ /* 0x000fe2000c10190a */
[----:B------:R-:W-:Y:S05]  /*0c60*/  EXIT ;  /* 0x000000000000794d */ /* 0x000fea0003800000 */
.L_x_17:
        /* <DEDUP_REMOVED lines=9> */
.L_x_19:


//--------------------- .nv.shared._Z26matrix_operations_with_S3DPiS_S_S_mmiii --------------------------
	.section	.nv.shared._Z26matrix_operations_with_S3DPiS_S_S_mmiii,"aw",@nobits
	.sectionflags	@""
	.align	4
.nv.shared._Z26matrix_operations_with_S3DPiS_S_S_mmiii:
	.zero		1348


//--------------------- .nv.shared.reserved.0     --------------------------
	.section	.nv.shared.reserved.0,"aw",@nobits
	.weak		__nv_reservedSMEM_offset_0_alias
	.size		__nv_reservedSMEM_offset_0_alias, 0, 64
	.other		__nv_reservedSMEM_offset_0_alias,@"STO_CUDA_RESERVED_SHARED STV_DEFAULT"
__nv_reservedSMEM_offset_0_alias:
	.zero		0
	.zero		64


//--------------------- .nv.shared._Z36matrix_operations_with_shared_memoryPiS_S_S_immm --------------------------
	.section	.nv.shared._Z36matrix_operations_with_shared_memoryPiS_S_S_immm,"aw",@nobits
	.sectionflags	@""
	.align	4
.nv.shared._Z36matrix_operations_with_shared_memoryPiS_S_S_immm:
	.zero		1132


//--------------------- .nv.constant0._Z26matrix_operations_with_S3DPiS_S_S_mmiii --------------------------
	.section	.nv.constant0._Z26matrix_operations_with_S3DPiS_S_S_mmiii,"a",@progbits
	.sectionflags	@""
	.align	4
.nv.constant0._Z26matrix_operations_with_S3DPiS_S_S_mmiii:
	.zero		956


//--------------------- .nv.constant0._Z36matrix_operations_with_shared_memoryPiS_S_S_immm --------------------------
	.section	.nv.constant0._Z36matrix_operations_with_shared_memoryPiS_S_S_immm,"a",@progbits
	.sectionflags	@""
	.align	4
.nv.constant0._Z36matrix_operations_with_shared_memoryPiS_S_S_immm:
	.zero		960


//--------------------- SYMBOLS --------------------------

	.type		.nv.reservedSmem.offset0,@object
	.size		.nv.reservedSmem.offset0,0x4
	.type		.nv.reservedSmem.cap,@object
	.size		.nv.reservedSmem.cap,0x4
